//
// Generated by NVIDIA NVVM Compiler
//
// Compiler Build ID: CL-36424714
// Cuda compilation tools, release 13.0, V13.0.88
// Based on NVVM 20.0.0
//

.version 9.0
.target sm_100
.address_size 64

	// .globl	_Z19createSpatialKernelPfif
.extern .shared .align 16 .b8 sharedData[];

.visible .entry _Z19createSpatialKernelPfif(
	.param .u64 .ptr .align 1 _Z19createSpatialKernelPfif_param_0,
	.param .u32 _Z19createSpatialKernelPfif_param_1,
	.param .f32 _Z19createSpatialKernelPfif_param_2
)
{
	.reg .b32 	%r<14>;
	.reg .b32 	%f<19>;
	.reg .b64 	%rd<5>;

	ld.param.u64 	%rd1, [_Z19createSpatialKernelPfif_param_0];
	ld.param.u32 	%r1, [_Z19createSpatialKernelPfif_param_1];
	ld.param.f32 	%f1, [_Z19createSpatialKernelPfif_param_2];
	cvta.to.global.u64 	%rd2, %rd1;
	mov.u32 	%r2, %ctaid.x;
	sub.s32 	%r3, %r2, %r1;
	mov.u32 	%r4, %ctaid.y;
	sub.s32 	%r5, %r4, %r1;
	mul.lo.s32 	%r6, %r5, %r5;
	mad.lo.s32 	%r7, %r3, %r3, %r6;
	cvt.rn.f32.u32 	%f2, %r7;
	neg.f32 	%f3, %f2;
	add.f32 	%f4, %f1, %f1;
	mul.f32 	%f5, %f1, %f4;
	div.rn.f32 	%f6, %f3, %f5;
	fma.rn.f32 	%f7, %f6, 0f3BBB989D, 0f3F000000;
	cvt.sat.f32.f32 	%f8, %f7;
	mov.f32 	%f9, 0f4B400001;
	mov.f32 	%f10, 0f437C0000;
	fma.rm.f32 	%f11, %f8, %f10, %f9;
	add.f32 	%f12, %f11, 0fCB40007F;
	neg.f32 	%f13, %f12;
	fma.rn.f32 	%f14, %f6, 0f3FB8AA3B, %f13;
	fma.rn.f32 	%f15, %f6, 0f32A57060, %f14;
	mov.b32 	%r8, %f11;
	shl.b32 	%r9, %r8, 23;
	mov.b32 	%f16, %r9;
	ex2.approx.ftz.f32 	%f17, %f15;
	mul.f32 	%f18, %f17, %f16;
	mul.lo.s32 	%r10, %r1, %r4;
	shl.b32 	%r11, %r10, 1;
	add.s32 	%r12, %r11, %r4;
	add.s32 	%r13, %r12, %r2;
	mul.wide.u32 	%rd3, %r13, 4;
	add.s64 	%rd4, %rd2, %rd3;
	st.global.f32 	[%rd4], %f18;
	ret;

}
	// .globl	_Z17createRangeKernelPff
.visible .entry _Z17createRangeKernelPff(
	.param .u64 .ptr .align 1 _Z17createRangeKernelPff_param_0,
	.param .f32 _Z17createRangeKernelPff_param_1
)
{
	.reg .pred 	%p<3>;
	.reg .b32 	%r<7>;
	.reg .b32 	%f<20>;
	.reg .b64 	%rd<7>;

	ld.param.u64 	%rd3, [_Z17createRangeKernelPff_param_0];
	ld.param.f32 	%f1, [_Z17createRangeKernelPff_param_1];
	cvta.to.global.u64 	%rd1, %rd3;
	mov.u32 	%r1, %tid.x;
	setp.lt.u32 	%p1, %r1, 255;
	mul.wide.u32 	%rd4, %r1, 4;
	add.s64 	%rd2, %rd1, %rd4;
	@%p1 bra 	$L__BB1_2;
	add.s32 	%r2, %r1, -255;
	mul.lo.s32 	%r3, %r2, %r2;
	cvt.rn.f32.u32 	%f2, %r3;
	neg.f32 	%f3, %f2;
	add.f32 	%f4, %f1, %f1;
	mul.f32 	%f5, %f1, %f4;
	div.rn.f32 	%f6, %f3, %f5;
	fma.rn.f32 	%f7, %f6, 0f3BBB989D, 0f3F000000;
	cvt.sat.f32.f32 	%f8, %f7;
	mov.f32 	%f9, 0f4B400001;
	mov.f32 	%f10, 0f437C0000;
	fma.rm.f32 	%f11, %f8, %f10, %f9;
	add.f32 	%f12, %f11, 0fCB40007F;
	neg.f32 	%f13, %f12;
	fma.rn.f32 	%f14, %f6, 0f3FB8AA3B, %f13;
	fma.rn.f32 	%f15, %f6, 0f32A57060, %f14;
	mov.b32 	%r4, %f11;
	shl.b32 	%r5, %r4, 23;
	mov.b32 	%f16, %r5;
	ex2.approx.ftz.f32 	%f17, %f15;
	mul.f32 	%f18, %f17, %f16;
	st.global.f32 	[%rd2], %f18;
$L__BB1_2:
	bar.sync 	0;
	setp.gt.u32 	%p2, %r1, 254;
	@%p2 bra 	$L__BB1_4;
	sub.s32 	%r6, 510, %r1;
	mul.wide.u32 	%rd5, %r6, 4;
	add.s64 	%rd6, %rd1, %rd5;
	ld.global.f32 	%f19, [%rd6];
	st.global.f32 	[%rd2], %f19;
$L__BB1_4:
	ret;

}
	// .globl	_Z15bilateralFilterPhS_PfS0_iii
.visible .entry _Z15bilateralFilterPhS_PfS0_iii(
	.param .u64 .ptr .align 1 _Z15bilateralFilterPhS_PfS0_iii_param_0,
	.param .u64 .ptr .align 1 _Z15bilateralFilterPhS_PfS0_iii_param_1,
	.param .u64 .ptr .align 1 _Z15bilateralFilterPhS_PfS0_iii_param_2,
	.param .u64 .ptr .align 1 _Z15bilateralFilterPhS_PfS0_iii_param_3,
	.param .u32 _Z15bilateralFilterPhS_PfS0_iii_param_4,
	.param .u32 _Z15bilateralFilterPhS_PfS0_iii_param_5,
	.param .u32 _Z15bilateralFilterPhS_PfS0_iii_param_6
)
{
	.reg .pred 	%p<101>;
	.reg .b16 	%rs<20>;
	.reg .b32 	%r<256>;
	.reg .b32 	%f<188>;
	.reg .b64 	%rd<42>;

	ld.param.u64 	%rd8, [_Z15bilateralFilterPhS_PfS0_iii_param_0];
	ld.param.u64 	%rd9, [_Z15bilateralFilterPhS_PfS0_iii_param_2];
	ld.param.u64 	%rd10, [_Z15bilateralFilterPhS_PfS0_iii_param_3];
	ld.param.u32 	%r65, [_Z15bilateralFilterPhS_PfS0_iii_param_4];
	ld.param.u32 	%r66, [_Z15bilateralFilterPhS_PfS0_iii_param_5];
	ld.param.u32 	%r67, [_Z15bilateralFilterPhS_PfS0_iii_param_6];
	cvta.to.global.u64 	%rd1, %rd9;
	cvta.to.global.u64 	%rd2, %rd10;
	cvta.to.global.u64 	%rd3, %rd8;
	shl.b32 	%r1, %r65, 1;
	or.b32  	%r2, %r1, 1;
	mad.lo.s32 	%r68, %r1, %r1, %r1;
	add.s32 	%r3, %r68, %r2;
	mov.u32 	%r4, %tid.x;
	mov.u32 	%r5, %ntid.x;
	mov.u32 	%r6, %tid.y;
	mad.lo.s32 	%r244, %r5, %r6, %r4;
	mov.u32 	%r8, %ntid.y;
	mul.lo.s32 	%r9, %r5, %r8;
	setp.ge.u32 	%p2, %r244, %r3;
	@%p2 bra 	$L__BB2_5;
	add.s32 	%r69, %r244, %r9;
	max.u32 	%r70, %r3, %r69;
	setp.lt.u32 	%p3, %r69, %r3;
	selp.u32 	%r71, 1, 0, %p3;
	add.s32 	%r72, %r69, %r71;
	sub.s32 	%r73, %r70, %r72;
	div.u32 	%r74, %r73, %r9;
	add.s32 	%r10, %r74, %r71;
	and.b32  	%r75, %r10, 3;
	setp.eq.s32 	%p4, %r75, 3;
	mov.u32 	%r241, %r244;
	@%p4 bra 	$L__BB2_4;
	add.s32 	%r77, %r10, 1;
	and.b32  	%r11, %r77, 3;
	mov.b32 	%r240, 0;
	mov.u32 	%r241, %r244;
$L__BB2_3:
	.pragma "nounroll";
	mul.wide.u32 	%rd11, %r241, 4;
	add.s64 	%rd12, %rd1, %rd11;
	ld.global.f32 	%f73, [%rd12];
	shl.b32 	%r78, %r241, 2;
	mov.u32 	%r79, sharedData;
	add.s32 	%r80, %r79, %r78;
	st.shared.f32 	[%r80], %f73;
	add.s32 	%r241, %r241, %r9;
	add.s32 	%r240, %r240, 1;
	setp.ne.s32 	%p5, %r240, %r11;
	@%p5 bra 	$L__BB2_3;
$L__BB2_4:
	setp.lt.u32 	%p6, %r10, 3;
	@%p6 bra 	$L__BB2_5;
	bra.uni 	$L__BB2_57;
$L__BB2_5:
	setp.gt.u32 	%p8, %r244, 510;
	@%p8 bra 	$L__BB2_11;
	add.s32 	%r91, %r244, %r9;
	max.u32 	%r92, %r91, 511;
	setp.lt.u32 	%p9, %r91, 511;
	selp.u32 	%r93, 1, 0, %p9;
	add.s32 	%r94, %r91, %r93;
	sub.s32 	%r95, %r92, %r94;
	div.u32 	%r96, %r95, %r9;
	add.s32 	%r17, %r96, %r93;
	and.b32  	%r97, %r17, 3;
	setp.eq.s32 	%p10, %r97, 3;
	@%p10 bra 	$L__BB2_9;
	add.s32 	%r99, %r17, 1;
	and.b32  	%r18, %r99, 3;
	mov.b32 	%r243, 0;
$L__BB2_8:
	.pragma "nounroll";
	mul.wide.u32 	%rd21, %r244, 4;
	add.s64 	%rd22, %rd2, %rd21;
	ld.global.f32 	%f78, [%rd22];
	add.s32 	%r100, %r244, %r3;
	shl.b32 	%r101, %r100, 2;
	mov.u32 	%r102, sharedData;
	add.s32 	%r103, %r102, %r101;
	st.shared.f32 	[%r103], %f78;
	add.s32 	%r244, %r244, %r9;
	add.s32 	%r243, %r243, 1;
	setp.ne.s32 	%p11, %r243, %r18;
	@%p11 bra 	$L__BB2_8;
$L__BB2_9:
	setp.lt.u32 	%p12, %r17, 3;
	@%p12 bra 	$L__BB2_11;
$L__BB2_10:
	mul.wide.u32 	%rd23, %r244, 4;
	add.s64 	%rd24, %rd2, %rd23;
	ld.global.f32 	%f79, [%rd24];
	add.s32 	%r104, %r244, %r3;
	shl.b32 	%r105, %r104, 2;
	mov.u32 	%r106, sharedData;
	add.s32 	%r107, %r106, %r105;
	st.shared.f32 	[%r107], %f79;
	add.s32 	%r108, %r244, %r9;
	mul.wide.u32 	%rd25, %r108, 4;
	add.s64 	%rd26, %rd2, %rd25;
	ld.global.f32 	%f80, [%rd26];
	shl.b32 	%r109, %r9, 2;
	add.s32 	%r110, %r107, %r109;
	st.shared.f32 	[%r110], %f80;
	add.s32 	%r111, %r108, %r9;
	mul.wide.u32 	%rd27, %r111, 4;
	add.s64 	%rd28, %rd2, %rd27;
	ld.global.f32 	%f81, [%rd28];
	add.s32 	%r112, %r110, %r109;
	st.shared.f32 	[%r112], %f81;
	add.s32 	%r113, %r111, %r9;
	mul.wide.u32 	%rd29, %r113, 4;
	add.s64 	%rd30, %rd2, %rd29;
	ld.global.f32 	%f82, [%rd30];
	add.s32 	%r114, %r112, %r109;
	st.shared.f32 	[%r114], %f82;
	add.s32 	%r244, %r113, %r9;
	setp.lt.u32 	%p13, %r244, 511;
	@%p13 bra 	$L__BB2_10;
$L__BB2_11:
	bar.sync 	0;
	mov.u32 	%r115, %ctaid.x;
	mad.lo.s32 	%r28, %r115, %r5, %r4;
	mov.u32 	%r116, %ctaid.y;
	mad.lo.s32 	%r117, %r116, %r8, %r6;
	setp.ge.s32 	%p14, %r28, %r66;
	setp.ge.s32 	%p15, %r117, %r67;
	or.pred  	%p16, %p14, %p15;
	@%p16 bra 	$L__BB2_56;
	mad.lo.s32 	%r30, %r66, %r117, %r28;
	neg.s32 	%r31, %r65;
	setp.lt.s32 	%p17, %r65, 0;
	mov.f32 	%f167, 0f00000000;
	mov.f32 	%f166, %f167;
	@%p17 bra 	$L__BB2_53;
	cvt.s64.s32 	%rd31, %r30;
	add.s64 	%rd32, %rd3, %rd31;
	ld.global.u8 	%r32, [%rd32];
	and.b32  	%r33, %r65, 1;
	sub.s32 	%r34, 3, %r65;
	mov.f32 	%f166, 0f00000000;
	mov.u32 	%r247, %r31;
	mov.f32 	%f167, %f166;
$L__BB2_14:
	setp.lt.u32 	%p18, %r1, 7;
	add.s32 	%r118, %r247, %r117;
	setp.gt.s32 	%p19, %r118, -1;
	setp.lt.s32 	%p20, %r118, %r67;
	and.pred  	%p1, %p19, %p20;
	mul.lo.s32 	%r36, %r118, %r66;
	add.s32 	%r37, %r247, %r65;
	mad.lo.s32 	%r38, %r37, %r2, %r65;
	mov.u32 	%r254, %r31;
	@%p18 bra 	$L__BB2_34;
	and.b32  	%r119, %r2, 2147483640;
	neg.s32 	%r251, %r119;
	sub.s32 	%r250, %r28, %r65;
	add.s32 	%r249, %r250, %r36;
	mul.lo.s32 	%r120, %r2, %r37;
	shl.b32 	%r121, %r120, 2;
	mov.u32 	%r122, sharedData;
	add.s32 	%r123, %r122, %r121;
	add.s32 	%r248, %r123, 16;
	mov.u32 	%r252, %r34;
$L__BB2_16:
	.pragma "nounroll";
	setp.gt.s32 	%p21, %r250, -1;
	setp.lt.s32 	%p22, %r250, %r66;
	and.pred  	%p23, %p21, %p22;
	and.pred  	%p24, %p23, %p1;
	cvt.s64.s32 	%rd33, %r249;
	add.s64 	%rd4, %rd3, %rd33;
	not.pred 	%p25, %p24;
	@%p25 bra 	$L__BB2_18;
	ld.global.u8 	%rs3, [%rd4];
	cvt.u32.u16 	%r124, %rs3;
	ld.shared.f32 	%f85, [%r248+-16];
	sub.s32 	%r125, %r3, %r32;
	add.s32 	%r126, %r125, %r124;
	shl.b32 	%r127, %r126, 2;
	mov.u32 	%r128, sharedData;
	add.s32 	%r129, %r128, %r127;
	ld.shared.f32 	%f86, [%r129+1020];
	mul.f32 	%f87, %f85, %f86;
	add.f32 	%f166, %f166, %f87;
	cvt.rn.f32.u16 	%f88, %rs3;
	fma.rn.f32 	%f167, %f87, %f88, %f167;
$L__BB2_18:
	add.s32 	%r130, %r250, 1;
	setp.gt.s32 	%p26, %r130, -1;
	setp.lt.s32 	%p27, %r130, %r66;
	and.pred  	%p28, %p26, %p27;
	and.pred  	%p29, %p28, %p1;
	not.pred 	%p30, %p29;
	@%p30 bra 	$L__BB2_20;
	ld.global.u8 	%rs4, [%rd4+1];
	cvt.u32.u16 	%r131, %rs4;
	ld.shared.f32 	%f89, [%r248+-12];
	sub.s32 	%r132, %r3, %r32;
	add.s32 	%r133, %r132, %r131;
	shl.b32 	%r134, %r133, 2;
	mov.u32 	%r135, sharedData;
	add.s32 	%r136, %r135, %r134;
	ld.shared.f32 	%f90, [%r136+1020];
	mul.f32 	%f91, %f89, %f90;
	add.f32 	%f166, %f166, %f91;
	cvt.rn.f32.u16 	%f92, %rs4;
	fma.rn.f32 	%f167, %f91, %f92, %f167;
$L__BB2_20:
	add.s32 	%r137, %r250, 2;
	setp.gt.s32 	%p31, %r137, -1;
	setp.lt.s32 	%p32, %r137, %r66;
	and.pred  	%p33, %p31, %p32;
	and.pred  	%p34, %p33, %p1;
	not.pred 	%p35, %p34;
	@%p35 bra 	$L__BB2_22;
	ld.global.u8 	%rs5, [%rd4+2];
	cvt.u32.u16 	%r138, %rs5;
	ld.shared.f32 	%f93, [%r248+-8];
	sub.s32 	%r139, %r3, %r32;
	add.s32 	%r140, %r139, %r138;
	shl.b32 	%r141, %r140, 2;
	mov.u32 	%r142, sharedData;
	add.s32 	%r143, %r142, %r141;
	ld.shared.f32 	%f94, [%r143+1020];
	mul.f32 	%f95, %f93, %f94;
	add.f32 	%f166, %f166, %f95;
	cvt.rn.f32.u16 	%f96, %rs5;
	fma.rn.f32 	%f167, %f95, %f96, %f167;
$L__BB2_22:
	add.s32 	%r144, %r250, 3;
	setp.gt.s32 	%p36, %r144, -1;
	setp.lt.s32 	%p37, %r144, %r66;
	and.pred  	%p38, %p36, %p37;
	and.pred  	%p39, %p38, %p1;
	not.pred 	%p40, %p39;
	@%p40 bra 	$L__BB2_24;
	ld.global.u8 	%rs6, [%rd4+3];
	cvt.u32.u16 	%r145, %rs6;
	ld.shared.f32 	%f97, [%r248+-4];
	sub.s32 	%r146, %r3, %r32;
	add.s32 	%r147, %r146, %r145;
	shl.b32 	%r148, %r147, 2;
	mov.u32 	%r149, sharedData;
	add.s32 	%r150, %r149, %r148;
	ld.shared.f32 	%f98, [%r150+1020];
	mul.f32 	%f99, %f97, %f98;
	add.f32 	%f166, %f166, %f99;
	cvt.rn.f32.u16 	%f100, %rs6;
	fma.rn.f32 	%f167, %f99, %f100, %f167;
$L__BB2_24:
	add.s32 	%r151, %r250, 4;
	setp.gt.s32 	%p41, %r151, -1;
	setp.lt.s32 	%p42, %r151, %r66;
	and.pred  	%p43, %p41, %p42;
	and.pred  	%p44, %p43, %p1;
	not.pred 	%p45, %p44;
	@%p45 bra 	$L__BB2_26;
	ld.global.u8 	%rs7, [%rd4+4];
	cvt.u32.u16 	%r152, %rs7;
	ld.shared.f32 	%f101, [%r248];
	sub.s32 	%r153, %r3, %r32;
	add.s32 	%r154, %r153, %r152;
	shl.b32 	%r155, %r154, 2;
	mov.u32 	%r156, sharedData;
	add.s32 	%r157, %r156, %r155;
	ld.shared.f32 	%f102, [%r157+1020];
	mul.f32 	%f103, %f101, %f102;
	add.f32 	%f166, %f166, %f103;
	cvt.rn.f32.u16 	%f104, %rs7;
	fma.rn.f32 	%f167, %f103, %f104, %f167;
$L__BB2_26:
	add.s32 	%r158, %r250, 5;
	setp.gt.s32 	%p46, %r158, -1;
	setp.lt.s32 	%p47, %r158, %r66;
	and.pred  	%p48, %p46, %p47;
	and.pred  	%p49, %p48, %p1;
	not.pred 	%p50, %p49;
	@%p50 bra 	$L__BB2_28;
	ld.global.u8 	%rs8, [%rd4+5];
	cvt.u32.u16 	%r159, %rs8;
	ld.shared.f32 	%f105, [%r248+4];
	sub.s32 	%r160, %r3, %r32;
	add.s32 	%r161, %r160, %r159;
	shl.b32 	%r162, %r161, 2;
	mov.u32 	%r163, sharedData;
	add.s32 	%r164, %r163, %r162;
	ld.shared.f32 	%f106, [%r164+1020];
	mul.f32 	%f107, %f105, %f106;
	add.f32 	%f166, %f166, %f107;
	cvt.rn.f32.u16 	%f108, %rs8;
	fma.rn.f32 	%f167, %f107, %f108, %f167;
$L__BB2_28:
	add.s32 	%r165, %r250, 6;
	setp.gt.s32 	%p51, %r165, -1;
	setp.lt.s32 	%p52, %r165, %r66;
	and.pred  	%p53, %p51, %p52;
	and.pred  	%p54, %p53, %p1;
	not.pred 	%p55, %p54;
	@%p55 bra 	$L__BB2_30;
	ld.global.u8 	%rs9, [%rd4+6];
	cvt.u32.u16 	%r166, %rs9;
	ld.shared.f32 	%f109, [%r248+8];
	sub.s32 	%r167, %r3, %r32;
	add.s32 	%r168, %r167, %r166;
	shl.b32 	%r169, %r168, 2;
	mov.u32 	%r170, sharedData;
	add.s32 	%r171, %r170, %r169;
	ld.shared.f32 	%f110, [%r171+1020];
	mul.f32 	%f111, %f109, %f110;
	add.f32 	%f166, %f166, %f111;
	cvt.rn.f32.u16 	%f112, %rs9;
	fma.rn.f32 	%f167, %f111, %f112, %f167;
$L__BB2_30:
	add.s32 	%r172, %r250, 7;
	setp.gt.s32 	%p56, %r172, -1;
	setp.lt.s32 	%p57, %r172, %r66;
	and.pred  	%p58, %p56, %p57;
	and.pred  	%p59, %p58, %p1;
	not.pred 	%p60, %p59;
	@%p60 bra 	$L__BB2_32;
	ld.global.u8 	%rs10, [%rd4+7];
	cvt.u32.u16 	%r173, %rs10;
	ld.shared.f32 	%f113, [%r248+12];
	sub.s32 	%r174, %r3, %r32;
	add.s32 	%r175, %r174, %r173;
	shl.b32 	%r176, %r175, 2;
	mov.u32 	%r177, sharedData;
	add.s32 	%r178, %r177, %r176;
	ld.shared.f32 	%f114, [%r178+1020];
	mul.f32 	%f115, %f113, %f114;
	add.f32 	%f166, %f166, %f115;
	cvt.rn.f32.u16 	%f116, %rs10;
	fma.rn.f32 	%f167, %f115, %f116, %f167;
$L__BB2_32:
	add.s32 	%r252, %r252, 8;
	add.s32 	%r251, %r251, 8;
	add.s32 	%r250, %r250, 8;
	add.s32 	%r249, %r249, 8;
	add.s32 	%r248, %r248, 32;
	setp.ne.s32 	%p61, %r251, 0;
	@%p61 bra 	$L__BB2_16;
	add.s32 	%r254, %r252, -3;
$L__BB2_34:
	and.b32  	%r179, %r1, 6;
	setp.lt.u32 	%p62, %r179, 3;
	@%p62 bra 	$L__BB2_44;
	add.s32 	%r55, %r254, %r28;
	setp.gt.s32 	%p63, %r55, -1;
	setp.lt.s32 	%p64, %r55, %r66;
	and.pred  	%p65, %p63, %p64;
	and.pred  	%p66, %p65, %p1;
	add.s32 	%r180, %r55, %r36;
	cvt.s64.s32 	%rd34, %r180;
	add.s64 	%rd5, %rd3, %rd34;
	add.s32 	%r181, %r38, %r254;
	shl.b32 	%r182, %r181, 2;
	mov.u32 	%r183, sharedData;
	add.s32 	%r56, %r183, %r182;
	not.pred 	%p67, %p66;
	@%p67 bra 	$L__BB2_37;
	ld.global.u8 	%rs11, [%rd5];
	cvt.u32.u16 	%r184, %rs11;
	ld.shared.f32 	%f117, [%r56];
	sub.s32 	%r185, %r3, %r32;
	add.s32 	%r186, %r185, %r184;
	shl.b32 	%r187, %r186, 2;
	add.s32 	%r189, %r183, %r187;
	ld.shared.f32 	%f118, [%r189+1020];
	mul.f32 	%f119, %f117, %f118;
	add.f32 	%f166, %f166, %f119;
	cvt.rn.f32.u16 	%f120, %rs11;
	fma.rn.f32 	%f167, %f119, %f120, %f167;
$L__BB2_37:
	add.s32 	%r190, %r55, 1;
	setp.gt.s32 	%p68, %r190, -1;
	setp.lt.s32 	%p69, %r190, %r66;
	and.pred  	%p70, %p68, %p69;
	and.pred  	%p71, %p70, %p1;
	not.pred 	%p72, %p71;
	@%p72 bra 	$L__BB2_39;
	ld.global.u8 	%rs12, [%rd5+1];
	cvt.u32.u16 	%r191, %rs12;
	ld.shared.f32 	%f121, [%r56+4];
	sub.s32 	%r192, %r3, %r32;
	add.s32 	%r193, %r192, %r191;
	shl.b32 	%r194, %r193, 2;
	add.s32 	%r196, %r183, %r194;
	ld.shared.f32 	%f122, [%r196+1020];
	mul.f32 	%f123, %f121, %f122;
	add.f32 	%f166, %f166, %f123;
	cvt.rn.f32.u16 	%f124, %rs12;
	fma.rn.f32 	%f167, %f123, %f124, %f167;
$L__BB2_39:
	add.s32 	%r197, %r55, 2;
	setp.gt.s32 	%p73, %r197, -1;
	setp.lt.s32 	%p74, %r197, %r66;
	and.pred  	%p75, %p73, %p74;
	and.pred  	%p76, %p75, %p1;
	not.pred 	%p77, %p76;
	@%p77 bra 	$L__BB2_41;
	ld.global.u8 	%rs13, [%rd5+2];
	cvt.u32.u16 	%r198, %rs13;
	ld.shared.f32 	%f125, [%r56+8];
	sub.s32 	%r199, %r3, %r32;
	add.s32 	%r200, %r199, %r198;
	shl.b32 	%r201, %r200, 2;
	add.s32 	%r203, %r183, %r201;
	ld.shared.f32 	%f126, [%r203+1020];
	mul.f32 	%f127, %f125, %f126;
	add.f32 	%f166, %f166, %f127;
	cvt.rn.f32.u16 	%f128, %rs13;
	fma.rn.f32 	%f167, %f127, %f128, %f167;
$L__BB2_41:
	add.s32 	%r204, %r55, 3;
	setp.gt.s32 	%p78, %r204, -1;
	setp.lt.s32 	%p79, %r204, %r66;
	and.pred  	%p80, %p78, %p79;
	and.pred  	%p81, %p80, %p1;
	not.pred 	%p82, %p81;
	@%p82 bra 	$L__BB2_43;
	ld.global.u8 	%rs14, [%rd5+3];
	cvt.u32.u16 	%r205, %rs14;
	ld.shared.f32 	%f129, [%r56+12];
	sub.s32 	%r206, %r3, %r32;
	add.s32 	%r207, %r206, %r205;
	shl.b32 	%r208, %r207, 2;
	add.s32 	%r210, %r183, %r208;
	ld.shared.f32 	%f130, [%r210+1020];
	mul.f32 	%f131, %f129, %f130;
	add.f32 	%f166, %f166, %f131;
	cvt.rn.f32.u16 	%f132, %rs14;
	fma.rn.f32 	%f167, %f131, %f132, %f167;
$L__BB2_43:
	add.s32 	%r254, %r254, 4;
$L__BB2_44:
	setp.eq.s32 	%p83, %r33, 0;
	@%p83 bra 	$L__BB2_50;
	add.s32 	%r59, %r254, %r28;
	setp.gt.s32 	%p84, %r59, -1;
	setp.lt.s32 	%p85, %r59, %r66;
	and.pred  	%p86, %p84, %p85;
	and.pred  	%p87, %p86, %p1;
	add.s32 	%r211, %r59, %r36;
	cvt.s64.s32 	%rd35, %r211;
	add.s64 	%rd6, %rd3, %rd35;
	add.s32 	%r212, %r38, %r254;
	shl.b32 	%r213, %r212, 2;
	mov.u32 	%r214, sharedData;
	add.s32 	%r60, %r214, %r213;
	not.pred 	%p88, %p87;
	@%p88 bra 	$L__BB2_47;
	ld.global.u8 	%rs15, [%rd6];
	cvt.u32.u16 	%r215, %rs15;
	ld.shared.f32 	%f133, [%r60];
	sub.s32 	%r216, %r3, %r32;
	add.s32 	%r217, %r216, %r215;
	shl.b32 	%r218, %r217, 2;
	add.s32 	%r220, %r214, %r218;
	ld.shared.f32 	%f134, [%r220+1020];
	mul.f32 	%f135, %f133, %f134;
	add.f32 	%f166, %f166, %f135;
	cvt.rn.f32.u16 	%f136, %rs15;
	fma.rn.f32 	%f167, %f135, %f136, %f167;
$L__BB2_47:
	add.s32 	%r221, %r59, 1;
	setp.gt.s32 	%p89, %r221, -1;
	setp.lt.s32 	%p90, %r221, %r66;
	and.pred  	%p91, %p89, %p90;
	and.pred  	%p92, %p91, %p1;
	not.pred 	%p93, %p92;
	@%p93 bra 	$L__BB2_49;
	ld.global.u8 	%rs16, [%rd6+1];
	cvt.u32.u16 	%r222, %rs16;
	ld.shared.f32 	%f137, [%r60+4];
	sub.s32 	%r223, %r3, %r32;
	add.s32 	%r224, %r223, %r222;
	shl.b32 	%r225, %r224, 2;
	add.s32 	%r227, %r214, %r225;
	ld.shared.f32 	%f138, [%r227+1020];
	mul.f32 	%f139, %f137, %f138;
	add.f32 	%f166, %f166, %f139;
	cvt.rn.f32.u16 	%f140, %rs16;
	fma.rn.f32 	%f167, %f139, %f140, %f167;
$L__BB2_49:
	add.s32 	%r254, %r254, 2;
$L__BB2_50:
	add.s32 	%r63, %r254, %r28;
	setp.gt.s32 	%p94, %r63, -1;
	setp.lt.s32 	%p95, %r63, %r66;
	and.pred  	%p96, %p94, %p95;
	and.pred  	%p97, %p96, %p1;
	not.pred 	%p98, %p97;
	@%p98 bra 	$L__BB2_52;
	add.s32 	%r228, %r63, %r36;
	cvt.s64.s32 	%rd36, %r228;
	add.s64 	%rd37, %rd3, %rd36;
	ld.global.u8 	%rs17, [%rd37];
	cvt.u32.u16 	%r229, %rs17;
	add.s32 	%r230, %r38, %r254;
	shl.b32 	%r231, %r230, 2;
	mov.u32 	%r232, sharedData;
	add.s32 	%r233, %r232, %r231;
	ld.shared.f32 	%f141, [%r233];
	sub.s32 	%r234, %r3, %r32;
	add.s32 	%r235, %r234, %r229;
	shl.b32 	%r236, %r235, 2;
	add.s32 	%r237, %r232, %r236;
	ld.shared.f32 	%f142, [%r237+1020];
	mul.f32 	%f143, %f141, %f142;
	add.f32 	%f166, %f166, %f143;
	cvt.rn.f32.u16 	%f144, %rs17;
	fma.rn.f32 	%f167, %f143, %f144, %f167;
$L__BB2_52:
	add.s32 	%r64, %r247, 1;
	setp.ne.s32 	%p99, %r247, %r65;
	mov.u32 	%r247, %r64;
	@%p99 bra 	$L__BB2_14;
$L__BB2_53:
	setp.eq.f32 	%p100, %f166, 0f00000000;
	mov.b16 	%rs19, 0;
	@%p100 bra 	$L__BB2_55;
	div.rn.f32 	%f145, %f167, %f166;
	cvt.rzi.u32.f32 	%r238, %f145;
	cvt.u16.u32 	%rs19, %r238;
$L__BB2_55:
	ld.param.u64 	%rd41, [_Z15bilateralFilterPhS_PfS0_iii_param_1];
	cvt.s64.s32 	%rd38, %r30;
	cvta.to.global.u64 	%rd39, %rd41;
	add.s64 	%rd40, %rd39, %rd38;
	st.global.u8 	[%rd40], %rs19;
$L__BB2_56:
	ret;
$L__BB2_57:
	mul.wide.u32 	%rd13, %r241, 4;
	add.s64 	%rd14, %rd1, %rd13;
	ld.global.f32 	%f74, [%rd14];
	shl.b32 	%r81, %r241, 2;
	mov.u32 	%r82, sharedData;
	add.s32 	%r83, %r82, %r81;
	st.shared.f32 	[%r83], %f74;
	add.s32 	%r84, %r241, %r9;
	mul.wide.u32 	%rd15, %r84, 4;
	add.s64 	%rd16, %rd1, %rd15;
	ld.global.f32 	%f75, [%rd16];
	shl.b32 	%r85, %r9, 2;
	add.s32 	%r86, %r83, %r85;
	st.shared.f32 	[%r86], %f75;
	add.s32 	%r87, %r84, %r9;
	mul.wide.u32 	%rd17, %r87, 4;
	add.s64 	%rd18, %rd1, %rd17;
	ld.global.f32 	%f76, [%rd18];
	add.s32 	%r88, %r86, %r85;
	st.shared.f32 	[%r88], %f76;
	add.s32 	%r89, %r87, %r9;
	mul.wide.u32 	%rd19, %r89, 4;
	add.s64 	%rd20, %rd1, %rd19;
	ld.global.f32 	%f77, [%rd20];
	add.s32 	%r90, %r88, %r85;
	st.shared.f32 	[%r90], %f77;
	add.s32 	%r241, %r89, %r9;
	setp.lt.u32 	%p7, %r241, %r3;
	@%p7 bra 	$L__BB2_57;
	bra.uni 	$L__BB2_5;

}


// ===== COMPILED SASS (sm_100) =====

	.target	sm_100

	.elftype	@"ET_EXEC"


//--------------------- .note.nv.tkinfo           --------------------------
	.section	.note.nv.tkinfo,"",@"SHT_NOTE"
	.sectionflags	@"SHF_NOTE_NV_TKINFO"
	.tkinfo
        /*0018*/ 	.word	0x00000002
        /*0030*/ 	.string	""
        /*0030*/ 	.string	"ptxas"
        /*0030*/ 	.string	"Cuda compilation tools, release 13.0, V13.0.88"
        /*0030*/ 	.string	"Build cuda_13.0.r13.0/compiler.36424714_0"
        /*0030*/ 	.string	"-arch sm_100 -m 64 "



//--------------------- .note.nv.cuinfo           --------------------------
	.section	.note.nv.cuinfo,"",@"SHT_NOTE"
	.sectionflags	@"SHF_NOTE_NV_CUINFO"
        /*0018*/ 	.short	0x0002
        /*001a*/ 	.short	0x0064
        /*001c*/ 	.short	0x0082
	.zero		2


//--------------------- .nv.info                  --------------------------
	.section	.nv.info,"",@"SHT_CUDA_INFO"
	.align	4


	//----- nvinfo : EIATTR_REGCOUNT
	.align		4
        /*0000*/ 	.byte	0x04, 0x2f
        /*0002*/ 	.short	(.L_1 - .L_0)
	.align		4
.L_0:
        /*0004*/ 	.word	index@(_Z19createSpatialKernelPfif)
        /*0008*/ 	.word	0x0000000f


	//----- nvinfo : EIATTR_FRAME_SIZE
	.align		4
.L_1:
        /*000c*/ 	.byte	0x04, 0x11
        /*000e*/ 	.short	(.L_3 - .L_2)
	.align		4
.L_2:
        /*0010*/ 	.word	index@($__internal_2_$__cuda_sm3x_div_rn_noftz_f32_slowpath)
        /*0014*/ 	.word	0x00000000


	//----- nvinfo : EIATTR_FRAME_SIZE
	.align		4
.L_3:
        /*0018*/ 	.byte	0x04, 0x11
        /*001a*/ 	.short	(.L_5 - .L_4)
	.align		4
.L_4:
        /*001c*/ 	.word	index@(_Z19createSpatialKernelPfif)
        /*0020*/ 	.word	0x00000000


	//----- nvinfo : EIATTR_REGCOUNT
	.align		4
.L_5:
        /*0024*/ 	.byte	0x04, 0x2f
        /*0026*/ 	.short	(.L_7 - .L_6)
	.align		4
.L_6:
        /*0028*/ 	.word	index@(_Z17createRangeKernelPff)
        /*002c*/ 	.word	0x00000011


	//----- nvinfo : EIATTR_FRAME_SIZE
	.align		4
.L_7:
        /*0030*/ 	.byte	0x04, 0x11
        /*0032*/ 	.short	(.L_9 - .L_8)
	.align		4
.L_8:
        /*0034*/ 	.word	index@($__internal_1_$__cuda_sm3x_div_rn_noftz_f32_slowpath)
        /*0038*/ 	.word	0x00000000


	//----- nvinfo : EIATTR_FRAME_SIZE
	.align		4
.L_9:
        /*003c*/ 	.byte	0x04, 0x11
        /*003e*/ 	.short	(.L_11 - .L_10)
	.align		4
.L_10:
        /*0040*/ 	.word	index@(_Z17createRangeKernelPff)
        /*0044*/ 	.word	0x00000000


	//----- nvinfo : EIATTR_REGCOUNT
	.align		4
.L_11:
        /*0048*/ 	.byte	0x04, 0x2f
        /*004a*/ 	.short	(.L_13 - .L_12)
	.align		4
.L_12:
        /*004c*/ 	.word	index@(_Z15bilateralFilterPhS_PfS0_iii)
        /*0050*/ 	.word	0x00000020


	//----- nvinfo : EIATTR_FRAME_SIZE
	.align		4
.L_13:
        /*0054*/ 	.byte	0x04, 0x11
        /*0056*/ 	.short	(.L_15 - .L_14)
	.align		4
.L_14:
        /*0058*/ 	.word	index@($__internal_0_$__cuda_sm3x_div_rn_noftz_f32_slowpath)
        /*005c*/ 	.word	0x00000000


	//----- nvinfo : EIATTR_FRAME_SIZE
	.align		4
.L_15:
        /*0060*/ 	.byte	0x04, 0x11
        /*0062*/ 	.short	(.L_17 - .L_16)
	.align		4
.L_16:
        /*0064*/ 	.word	index@(_Z15bilateralFilterPhS_PfS0_iii)
        /*0068*/ 	.word	0x00000000


	//----- nvinfo : EIATTR_MIN_STACK_SIZE
	.align		4
.L_17:
        /*006c*/ 	.byte	0x04, 0x12
        /*006e*/ 	.short	(.L_19 - .L_18)
	.align		4
.L_18:
        /*0070*/ 	.word	index@(_Z15bilateralFilterPhS_PfS0_iii)
        /*0074*/ 	.word	0x00000000


	//----- nvinfo : EIATTR_MIN_STACK_SIZE
	.align		4
.L_19:
        /*0078*/ 	.byte	0x04, 0x12
        /*007a*/ 	.short	(.L_21 - .L_20)
	.align		4
.L_20:
        /*007c*/ 	.word	index@(_Z17createRangeKernelPff)
        /*0080*/ 	.word	0x00000000


	//----- nvinfo : EIATTR_MIN_STACK_SIZE
	.align		4
.L_21:
        /*0084*/ 	.byte	0x04, 0x12
        /*0086*/ 	.short	(.L_23 - .L_22)
	.align		4
.L_22:
        /*0088*/ 	.word	index@(_Z19createSpatialKernelPfif)
        /*008c*/ 	.word	0x00000000
.L_23:


//--------------------- .nv.compat                --------------------------
	.section	.nv.compat,"",@"SHT_CUDA_COMPAT_INFO"
	.align	4
        /*0000*/ 	.byte	0x02, 0x09, 0x00, 0x00, 0x02, 0x02, 0x01, 0x00, 0x02, 0x05, 0x05, 0x00, 0x03, 0x07, 0x01, 0x01
        /*0010*/ 	.byte	0x02, 0x03, 0x00, 0x00, 0x02, 0x06, 0x01, 0x00, 0x04, 0x0b, 0x08, 0x00, 0x01, 0x00, 0x00, 0x00
        /*0020*/ 	.byte	0x00, 0x00, 0x00, 0x00


//--------------------- .nv.info._Z15bilateralFilterPhS_PfS0_iii --------------------------
	.section	.nv.info._Z15bilateralFilterPhS_PfS0_iii,"",@"SHT_CUDA_INFO"
	.sectionflags	@""
	.align	4


	//----- nvinfo : EIATTR_CUDA_API_VERSION
	.align		4
        /*0000*/ 	.byte	0x04, 0x37
        /*0002*/ 	.short	(.L_25 - .L_24)
.L_24:
        /*0004*/ 	.word	0x00000082


	//----- nvinfo : EIATTR_KPARAM_INFO
	.align		4
.L_25:
        /*0008*/ 	.byte	0x04, 0x17
        /*000a*/ 	.short	(.L_27 - .L_26)
.L_26:
        /*000c*/ 	.word	0x00000000
        /*0010*/ 	.short	0x0006
        /*0012*/ 	.short	0x0028
        /*0014*/ 	.byte	0x00, 0xf0, 0x11, 0x00


	//----- nvinfo : EIATTR_KPARAM_INFO
	.align		4
.L_27:
        /*0018*/ 	.byte	0x04, 0x17
        /*001a*/ 	.short	(.L_29 - .L_28)
.L_28:
        /*001c*/ 	.word	0x00000000
        /*0020*/ 	.short	0x0005
        /*0022*/ 	.short	0x0024
        /*0024*/ 	.byte	0x00, 0xf0, 0x11, 0x00


	//----- nvinfo : EIATTR_KPARAM_INFO
	.align		4
.L_29:
        /*0028*/ 	.byte	0x04, 0x17
        /*002a*/ 	.short	(.L_31 - .L_30)
.L_30:
        /*002c*/ 	.word	0x00000000
        /*0030*/ 	.short	0x0004
        /*0032*/ 	.short	0x0020
        /*0034*/ 	.byte	0x00, 0xf0, 0x11, 0x00


	//----- nvinfo : EIATTR_KPARAM_INFO
	.align		4
.L_31:
        /*0038*/ 	.byte	0x04, 0x17
        /*003a*/ 	.short	(.L_33 - .L_32)
.L_32:
        /*003c*/ 	.word	0x00000000
        /*0040*/ 	.short	0x0003
        /*0042*/ 	.short	0x0018
        /*0044*/ 	.byte	0x00, 0xf5, 0x21, 0x00


	//----- nvinfo : EIATTR_KPARAM_INFO
	.align		4
.L_33:
        /*0048*/ 	.byte	0x04, 0x17
        /*004a*/ 	.short	(.L_35 - .L_34)
.L_34:
        /*004c*/ 	.word	0x00000000
        /*0050*/ 	.short	0x0002
        /*0052*/ 	.short	0x0010
        /*0054*/ 	.byte	0x00, 0xf5, 0x21, 0x00


	//----- nvinfo : EIATTR_KPARAM_INFO
	.align		4
.L_35:
        /*0058*/ 	.byte	0x04, 0x17
        /*005a*/ 	.short	(.L_37 - .L_36)
.L_36:
        /*005c*/ 	.word	0x00000000
        /*0060*/ 	.short	0x0001
        /*0062*/ 	.short	0x0008
        /*0064*/ 	.byte	0x00, 0xf5, 0x21, 0x00


	//----- nvinfo : EIATTR_KPARAM_INFO
	.align		4
.L_37:
        /*0068*/ 	.byte	0x04, 0x17
        /*006a*/ 	.short	(.L_39 - .L_38)
.L_38:
        /*006c*/ 	.word	0x00000000
        /*0070*/ 	.short	0x0000
        /*0072*/ 	.short	0x0000
        /*0074*/ 	.byte	0x00, 0xf5, 0x21, 0x00


	//----- nvinfo : EIATTR_SPARSE_MMA_MASK
	.align		4
.L_39:
        /*0078*/ 	.byte	0x03, 0x50
        /*007a*/ 	.short	0x0000


	//----- nvinfo : EIATTR_MAXREG_COUNT
	.align		4
        /*007c*/ 	.byte	0x03, 0x1b
        /*007e*/ 	.short	0x00ff


	//----- nvinfo : EIATTR_NUM_BARRIERS
	.align		4
        /*0080*/ 	.byte	0x02, 0x4c
        /*0082*/ 	.byte	0x01
	.zero		1


	//----- nvinfo : EIATTR_MERCURY_ISA_VERSION
	.align		4
        /*0084*/ 	.byte	0x03, 0x5f
        /*0086*/ 	.short	0x0101


	//----- nvinfo : EIATTR_VRC_CTA_INIT_COUNT
	.align		4
        /*0088*/ 	.byte	0x02, 0x4a
	.zero		1
	.zero		1


	//----- nvinfo : EIATTR_EXIT_INSTR_OFFSETS
	.align		4
        /*008c*/ 	.byte	0x04, 0x1c
        /*008e*/ 	.short	(.L_41 - .L_40)


	//   ....[0]....
.L_40:
        /*0090*/ 	.word	0x00000b20


	//   ....[1]....
        /*0094*/ 	.word	0x00002020


	//----- nvinfo : EIATTR_CRS_STACK_SIZE
	.align		4
.L_41:
        /*0098*/ 	.byte	0x04, 0x1e
        /*009a*/ 	.short	(.L_43 - .L_42)
.L_42:
        /*009c*/ 	.word	0x00000000


	//----- nvinfo : EIATTR_CBANK_PARAM_SIZE
	.align		4
.L_43:
        /*00a0*/ 	.byte	0x03, 0x19
        /*00a2*/ 	.short	0x002c


	//----- nvinfo : EIATTR_PARAM_CBANK
	.align		4
        /*00a4*/ 	.byte	0x04, 0x0a
        /*00a6*/ 	.short	(.L_45 - .L_44)
	.align		4
.L_44:
        /*00a8*/ 	.word	index@(.nv.constant0._Z15bilateralFilterPhS_PfS0_iii)
        /*00ac*/ 	.short	0x0380
        /*00ae*/ 	.short	0x002c


	//----- nvinfo : EIATTR_SW_WAR
	.align		4
.L_45:
        /*00b0*/ 	.byte	0x04, 0x36
        /*00b2*/ 	.short	(.L_47 - .L_46)
.L_46:
        /*00b4*/ 	.word	0x00000008
.L_47:


//--------------------- .nv.info._Z17createRangeKernelPff --------------------------
	.section	.nv.info._Z17createRangeKernelPff,"",@"SHT_CUDA_INFO"
	.sectionflags	@""
	.align	4


	//----- nvinfo : EIATTR_CUDA_API_VERSION
	.align		4
        /*0000*/ 	.byte	0x04, 0x37
        /*0002*/ 	.short	(.L_49 - .L_48)
.L_48:
        /*0004*/ 	.word	0x00000082


	//----- nvinfo : EIATTR_KPARAM_INFO
	.align		4
.L_49:
        /*0008*/ 	.byte	0x04, 0x17
        /*000a*/ 	.short	(.L_51 - .L_50)
.L_50:
        /*000c*/ 	.word	0x00000000
        /*0010*/ 	.short	0x0001
        /*0012*/ 	.short	0x0008
        /*0014*/ 	.byte	0x00, 0xf0, 0x11, 0x00


	//----- nvinfo : EIATTR_KPARAM_INFO
	.align		4
.L_51:
        /*0018*/ 	.byte	0x04, 0x17
        /*001a*/ 	.short	(.L_53 - .L_52)
.L_52:
        /*001c*/ 	.word	0x00000000
        /*0020*/ 	.short	0x0000
        /*0022*/ 	.short	0x0000
        /*0024*/ 	.byte	0x00, 0xf5, 0x21, 0x00


	//----- nvinfo : EIATTR_SPARSE_MMA_MASK
	.align		4
.L_53:
        /*0028*/ 	.byte	0x03, 0x50
        /*002a*/ 	.short	0x0000


	//----- nvinfo : EIATTR_MAXREG_COUNT
	.align		4
        /*002c*/ 	.byte	0x03, 0x1b
        /*002e*/ 	.short	0x00ff


	//----- nvinfo : EIATTR_NUM_BARRIERS
	.align		4
        /*0030*/ 	.byte	0x02, 0x4c
        /*0032*/ 	.byte	0x01
	.zero		1


	//----- nvinfo : EIATTR_MERCURY_ISA_VERSION
	.align		4
        /*0034*/ 	.byte	0x03, 0x5f
        /*0036*/ 	.short	0x0101


	//----- nvinfo : EIATTR_VRC_CTA_INIT_COUNT
	.align		4
        /*0038*/ 	.byte	0x02, 0x4a
	.zero		1
	.zero		1


	//----- nvinfo : EIATTR_EXIT_INSTR_OFFSETS
	.align		4
        /*003c*/ 	.byte	0x04, 0x1c
        /*003e*/ 	.short	(.L_55 - .L_54)


	//   ....[0]....
.L_54:
        /*0040*/ 	.word	0x000002a0


	//   ....[1]....
        /*0044*/ 	.word	0x00000300


	//----- nvinfo : EIATTR_CRS_STACK_SIZE
	.align		4
.L_55:
        /*0048*/ 	.byte	0x04, 0x1e
        /*004a*/ 	.short	(.L_57 - .L_56)
.L_56:
        /*004c*/ 	.word	0x00000000


	//----- nvinfo : EIATTR_CBANK_PARAM_SIZE
	.align		4
.L_57:
        /*0050*/ 	.byte	0x03, 0x19
        /*0052*/ 	.short	0x000c


	//----- nvinfo : EIATTR_PARAM_CBANK
	.align		4
        /*0054*/ 	.byte	0x04, 0x0a
        /*0056*/ 	.short	(.L_59 - .L_58)
	.align		4
.L_58:
        /*0058*/ 	.word	index@(.nv.constant0._Z17createRangeKernelPff)
        /*005c*/ 	.short	0x0380
        /*005e*/ 	.short	0x000c


	//----- nvinfo : EIATTR_SW_WAR
	.align		4
.L_59:
        /*0060*/ 	.byte	0x04, 0x36
        /*0062*/ 	.short	(.L_61 - .L_60)
.L_60:
        /*0064*/ 	.word	0x00000008
.L_61:


//--------------------- .nv.info._Z19createSpatialKernelPfif --------------------------
	.section	.nv.info._Z19createSpatialKernelPfif,"",@"SHT_CUDA_INFO"
	.sectionflags	@""
	.align	4


	//----- nvinfo : EIATTR_CUDA_API_VERSION
	.align		4
        /*0000*/ 	.byte	0x04, 0x37
        /*0002*/ 	.short	(.L_63 - .L_62)
.L_62:
        /*0004*/ 	.word	0x00000082


	//----- nvinfo : EIATTR_KPARAM_INFO
	.align		4
.L_63:
        /*0008*/ 	.byte	0x04, 0x17
        /*000a*/ 	.short	(.L_65 - .L_64)
.L_64:
        /*000c*/ 	.word	0x00000000
        /*0010*/ 	.short	0x0002
        /*0012*/ 	.short	0x000c
        /*0014*/ 	.byte	0x00, 0xf0, 0x11, 0x00


	//----- nvinfo : EIATTR_KPARAM_INFO
	.align		4
.L_65:
        /*0018*/ 	.byte	0x04, 0x17
        /*001a*/ 	.short	(.L_67 - .L_66)
.L_66:
        /*001c*/ 	.word	0x00000000
        /*0020*/ 	.short	0x0001
        /*0022*/ 	.short	0x0008
        /*0024*/ 	.byte	0x00, 0xf0, 0x11, 0x00


	//----- nvinfo : EIATTR_KPARAM_INFO
	.align		4
.L_67:
        /*0028*/ 	.byte	0x04, 0x17
        /*002a*/ 	.short	(.L_69 - .L_68)
.L_68:
        /*002c*/ 	.word	0x00000000
        /*0030*/ 	.short	0x0000
        /*0032*/ 	.short	0x0000
        /*0034*/ 	.byte	0x00, 0xf5, 0x21, 0x00


	//----- nvinfo : EIATTR_SPARSE_MMA_MASK
	.align		4
.L_69:
        /*0038*/ 	.byte	0x03, 0x50
        /*003a*/ 	.short	0x0000


	//----- nvinfo : EIATTR_MAXREG_COUNT
	.align		4
        /*003c*/ 	.byte	0x03, 0x1b
        /*003e*/ 	.short	0x00ff


	//----- nvinfo : EIATTR_MERCURY_ISA_VERSION
	.align		4
        /*0040*/ 	.byte	0x03, 0x5f
        /*0042*/ 	.short	0x0101


	//----- nvinfo : EIATTR_VRC_CTA_INIT_COUNT
	.align		4
        /*0044*/ 	.byte	0x02, 0x4a
	.zero		1
	.zero		1


	//----- nvinfo : EIATTR_EXIT_INSTR_OFFSETS
	.align		4
        /*0048*/ 	.byte	0x04, 0x1c
        /*004a*/ 	.short	(.L_71 - .L_70)


	//   ....[0]....
.L_70:
        /*004c*/ 	.word	0x00000290


	//----- nvinfo : EIATTR_CRS_STACK_SIZE
	.align		4
.L_71:
        /*0050*/ 	.byte	0x04, 0x1e
        /*0052*/ 	.short	(.L_73 - .L_72)
.L_72:
        /*0054*/ 	.word	0x00000000


	//----- nvinfo : EIATTR_CBANK_PARAM_SIZE
	.align		4
.L_73:
        /*0058*/ 	.byte	0x03, 0x19
        /*005a*/ 	.short	0x0010


	//----- nvinfo : EIATTR_PARAM_CBANK
	.align		4
        /*005c*/ 	.byte	0x04, 0x0a
        /*005e*/ 	.short	(.L_75 - .L_74)
	.align		4
.L_74:
        /*0060*/ 	.word	index@(.nv.constant0._Z19createSpatialKernelPfif)
        /*0064*/ 	.short	0x0380
        /*0066*/ 	.short	0x0010


	//----- nvinfo : EIATTR_SW_WAR
	.align		4
.L_75:
        /*0068*/ 	.byte	0x04, 0x36
        /*006a*/ 	.short	(.L_77 - .L_76)
.L_76:
        /*006c*/ 	.word	0x00000008
.L_77:


//--------------------- .nv.callgraph             --------------------------
	.section	.nv.callgraph,"",@"SHT_CUDA_CALLGRAPH"
	.align	4
	.sectionentsize	8
	.align		4
        /*0000*/ 	.word	0x00000000
	.align		4
        /*0004*/ 	.word	0xffffffff
	.align		4
        /*0008*/ 	.word	0x00000000
	.align		4
        /*000c*/ 	.word	0xfffffffe
	.align		4
        /*0010*/ 	.word	0x00000000
	.align		4
        /*0014*/ 	.word	0xfffffffd
	.align		4
        /*0018*/ 	.word	0x00000000
	.align		4
        /*001c*/ 	.word	0xfffffffc


//--------------------- .text._Z15bilateralFilterPhS_PfS0_iii --------------------------
	.section	.text._Z15bilateralFilterPhS_PfS0_iii,"ax",@progbits
	.align	128
        .global         _Z15bilateralFilterPhS_PfS0_iii
        .type           _Z15bilateralFilterPhS_PfS0_iii,@function
        .size           _Z15bilateralFilterPhS_PfS0_iii,(.L_x_62 - _Z15bilateralFilterPhS_PfS0_iii)
        .other          _Z15bilateralFilterPhS_PfS0_iii,@"STO_CUDA_ENTRY STV_DEFAULT"
_Z15bilateralFilterPhS_PfS0_iii:
.text._Z15bilateralFilterPhS_PfS0_iii:
[----:B------:R-:W-:Y:S01]  /*0000*/  LDC R1, c[0x0][0x37c] ;  /* 0x0000df00ff017b82 */ /* 0x000fe20000000800 */
[----:B------:R-:W0:Y:S01]  /*0010*/  S2R R7, SR_TID.X ;  /* 0x0000000000077919 */ /* 0x000e220000002100 */
[----:B------:R-:W1:Y:S01]  /*0020*/  LDCU UR6, c[0x0][0x3a0] ;  /* 0x00007400ff0677ac */ /* 0x000e620008000800 */
[----:B------:R-:W-:Y:S01]  /*0030*/  BSSY.RECONVERGENT B0, `(.L_x_0) ;  /* 0x0000057000007945 */ /* 0x000fe20003800200 */
[----:B------:R-:W0:Y:S01]  /*0040*/  S2R R0, SR_TID.Y ;  /* 0x0000000000007919 */ /* 0x000e220000002200 */
[----:B------:R-:W2:Y:S03]  /*0050*/  LDCU UR7, c[0x0][0x360] ;  /* 0x00006c00ff0777ac */ /* 0x000ea60008000800 */
[----:B------:R-:W2:Y:S01]  /*0060*/  LDC R3, c[0x0][0x364] ;  /* 0x0000d900ff037b82 */ /* 0x000ea20000000800 */
[----:B------:R-:W3:Y:S01]  /*0070*/  LDCU.64 UR12, c[0x0][0x358] ;  /* 0x00006b00ff0c77ac */ /* 0x000ee20008000a00 */
[----:B-1----:R-:W-:-:S04]  /*0080*/  USHF.L.U32 UR14, UR6, 0x1, URZ ;  /* 0x00000001060e7899 */ /* 0x002fc800080006ff */
[----:B------:R-:W-:Y:S02]  /*0090*/  UIADD3 UR4, UPT, UPT, UR14, 0x1, URZ ;  /* 0x000000010e047890 */ /* 0x000fe4000fffe0ff */
[----:B------:R-:W-:-:S04]  /*00a0*/  UIMAD UR5, UR14, UR14, UR14 ;  /* 0x0000000e0e0572a4 */ /* 0x000fc8000f8e020e */
[----:B------:R-:W-:Y:S01]  /*00b0*/  UIADD3 UR4, UPT, UPT, UR4, UR5, URZ ;  /* 0x0000000504047290 */ /* 0x000fe2000fffe0ff */
[----:B--2---:R-:W-:Y:S02]  /*00c0*/  IMAD R2, R3, UR7, RZ ;  /* 0x0000000703027c24 */ /* 0x004fe4000f8e02ff */
[----:B0-----:R-:W-:-:S05]  /*00d0*/  IMAD R5, R0, UR7, R7 ;  /* 0x0000000700057c24 */ /* 0x001fca000f8e0207 */
[----:B------:R-:W-:-:S13]  /*00e0*/  ISETP.GE.U32.AND P0, PT, R5, UR4, PT ;  /* 0x0000000405007c0c */ /* 0x000fda000bf06070 */
[----:B---3--:R-:W-:Y:S05]  /*00f0*/  @P0 BRA `(.L_x_1) ;  /* 0x0000000400280947 */ /* 0x008fea0003800000 */
[----:B------:R-:W0:Y:S01]  /*0100*/  I2F.U32.RP R10, R2 ;  /* 0x00000002000a7306 */ /* 0x000e220000209000 */
[C---:B------:R-:W-:Y:S01]  /*0110*/  IMAD.IADD R4, R2.reuse, 0x1, R5 ;  /* 0x0000000102047824 */ /* 0x040fe200078e0205 */
[----:B------:R-:W-:Y:S01]  /*0120*/  ISETP.NE.U32.AND P2, PT, R2, RZ, PT ;  /* 0x000000ff0200720c */ /* 0x000fe20003f45070 */
[----:B------:R-:W-:Y:S01]  /*0130*/  IMAD.MOV R13, RZ, RZ, -R2 ;  /* 0x000000ffff0d7224 */ /* 0x000fe200078e0a02 */
[----:B------:R-:W-:Y:S02]  /*0140*/  BSSY.RECONVERGENT B1, `(.L_x_2) ;  /* 0x000002a000017945 */ /* 0x000fe40003800200 */
[C---:B------:R-:W-:Y:S02]  /*0150*/  ISETP.GE.U32.AND P0, PT, R4.reuse, UR4, PT ;  /* 0x0000000404007c0c */ /* 0x040fe4000bf06070 */
[----:B------:R-:W-:Y:S02]  /*0160*/  VIMNMX.U32 R11, PT, PT, R4, UR4, !PT ;  /* 0x00000004040b7c48 */ /* 0x000fe4000ffe0000 */
[----:B------:R-:W-:-:S04]  /*0170*/  SEL R6, RZ, 0x1, P0 ;  /* 0x00000001ff067807 */ /* 0x000fc80000000000 */
[----:B------:R-:W-:Y:S01]  /*0180*/  IADD3 R11, PT, PT, R11, -R4, -R6 ;  /* 0x800000040b0b7210 */ /* 0x000fe20007ffe806 */
[----:B0-----:R-:W0:Y:S02]  /*0190*/  MUFU.RCP R10, R10 ;  /* 0x0000000a000a7308 */ /* 0x001e240000001000 */
[----:B0-----:R-:W-:-:S06]  /*01a0*/  VIADD R8, R10, 0xffffffe ;  /* 0x0ffffffe0a087836 */ /* 0x001fcc0000000000 */
[----:B------:R0:W1:Y:S02]  /*01b0*/  F2I.FTZ.U32.TRUNC.NTZ R9, R8 ;  /* 0x0000000800097305 */ /* 0x000064000021f000 */
[----:B0-----:R-:W-:Y:S02]  /*01c0*/  IMAD.MOV.U32 R8, RZ, RZ, RZ ;  /* 0x000000ffff087224 */ /* 0x001fe400078e00ff */
[----:B-1----:R-:W-:-:S04]  /*01d0*/  IMAD R13, R13, R9, RZ ;  /* 0x000000090d0d7224 */ /* 0x002fc800078e02ff */
[----:B------:R-:W-:-:S06]  /*01e0*/  IMAD.HI.U32 R10, R9, R13, R8 ;  /* 0x0000000d090a7227 */ /* 0x000fcc00078e0008 */
[----:B------:R-:W-:-:S04]  /*01f0*/  IMAD.HI.U32 R9, R10, R11, RZ ;  /* 0x0000000b0a097227 */ /* 0x000fc800078e00ff */
[----:B------:R-:W-:-:S04]  /*0200*/  IMAD.MOV R4, RZ, RZ, -R9 ;  /* 0x000000ffff047224 */ /* 0x000fc800078e0a09 */
[----:B------:R-:W-:-:S05]  /*0210*/  IMAD R11, R2, R4, R11 ;  /* 0x00000004020b7224 */ /* 0x000fca00078e020b */
[----:B------:R-:W-:-:S13]  /*0220*/  ISETP.GE.U32.AND P0, PT, R11, R2, PT ;  /* 0x000000020b00720c */ /* 0x000fda0003f06070 */
[----:B------:R-:W-:Y:S02]  /*0230*/  @P0 IMAD.IADD R11, R11, 0x1, -R2 ;  /* 0x000000010b0b0824 */ /* 0x000fe400078e0a02 */
[----:B------:R-:W-:-:S03]  /*0240*/  @P0 VIADD R9, R9, 0x1 ;  /* 0x0000000109090836 */ /* 0x000fc60000000000 */
[----:B------:R-:W-:Y:S01]  /*0250*/  ISETP.GE.U32.AND P1, PT, R11, R2, PT ;  /* 0x000000020b00720c */ /* 0x000fe20003f26070 */
[----:B------:R-:W-:-:S12]  /*0260*/  IMAD.MOV.U32 R11, RZ, RZ, R5 ;  /* 0x000000ffff0b7224 */ /* 0x000fd800078e0005 */
[----:B------:R-:W-:Y:S01]  /*0270*/  @P1 VIADD R9, R9, 0x1 ;  /* 0x0000000109091836 */ /* 0x000fe20000000000 */
[----:B------:R-:W-:-:S05]  /*0280*/  @!P2 LOP3.LUT R9, RZ, R2, RZ, 0x33, !PT ;  /* 0x00000002ff09a212 */ /* 0x000fca00078e33ff */
[----:B------:R-:W-:-:S05]  /*0290*/  IMAD.IADD R4, R6, 0x1, R9 ;  /* 0x0000000106047824 */ /* 0x000fca00078e0209 */
[C---:B------:R-:W-:Y:S02]  /*02a0*/  LOP3.LUT R6, R4.reuse, 0x3, RZ, 0xc0, !PT ;  /* 0x0000000304067812 */ /* 0x040fe400078ec0ff */
[----:B------:R-:W-:Y:S02]  /*02b0*/  ISETP.GE.U32.AND P1, PT, R4, 0x3, PT ;  /* 0x000000030400780c */ /* 0x000fe40003f26070 */
[----:B------:R-:W-:-:S13]  /*02c0*/  ISETP.NE.AND P0, PT, R6, 0x3, PT ;  /* 0x000000030600780c */ /* 0x000fda0003f05270 */
[----:B------:R-:W-:Y:S05]  /*02d0*/  @!P0 BRA `(.L_x_3) ;  /* 0x0000000000408947 */ /* 0x000fea0003800000 */
[----:B------:R-:W0:Y:S01]  /*02e0*/  S2R R11, SR_CgaCtaId ;  /* 0x00000000000b7919 */ /* 0x000e220000008800 */
[----:B------:R-:W1:Y:S01]  /*02f0*/  LDC.64 R8, c[0x0][0x390] ;  /* 0x0000e400ff087b82 */ /* 0x000e620000000a00 */
[----:B------:R-:W-:Y:S01]  /*0300*/  MOV R6, 0x400 ;  /* 0x0000040000067802 */ /* 0x000fe20000000f00 */
[----:B------:R-:W-:-:S05]  /*0310*/  VIADD R4, R4, 0x1 ;  /* 0x0000000104047836 */ /* 0x000fca0000000000 */
[----:B------:R-:W-:Y:S02]  /*0320*/  LOP3.LUT R17, R4, 0x3, RZ, 0xc0, !PT ;  /* 0x0000000304117812 */ /* 0x000fe400078ec0ff */
[----:B0-----:R-:W-:Y:S01]  /*0330*/  LEA R10, R11, R6, 0x18 ;  /* 0x000000060b0a7211 */ /* 0x001fe200078ec0ff */
[----:B------:R-:W-:Y:S02]  /*0340*/  IMAD.MOV.U32 R6, RZ, RZ, RZ ;  /* 0x000000ffff067224 */ /* 0x000fe400078e00ff */
[----:B------:R-:W-:-:S07]  /*0350*/  IMAD.MOV.U32 R11, RZ, RZ, R5 ;  /* 0x000000ffff0b7224 */ /* 0x000fce00078e0005 */
.L_x_4:
[----:B01----:R-:W-:-:S06]  /*0360*/  IMAD.WIDE.U32 R12, R11, 0x4, R8 ;  /* 0x000000040b0c7825 */ /* 0x003fcc00078e0008 */
[----:B------:R-:W2:Y:S01]  /*0370*/  LDG.E R12, desc[UR12][R12.64] ;  /* 0x0000000c0c0c7981 */ /* 0x000ea2000c1e1900 */
[----:B------:R-:W-:Y:S02]  /*0380*/  IMAD R15, R11, 0x4, R10 ;  /* 0x000000040b0f7824 */ /* 0x000fe400078e020a */
[----:B------:R-:W-:Y:S02]  /*0390*/  VIADD R6, R6, 0x1 ;  /* 0x0000000106067836 */ /* 0x000fe40000000000 */
[----:B------:R-:W-:-:S03]  /*03a0*/  IMAD.IADD R11, R2, 0x1, R11 ;  /* 0x00000001020b7824 */ /* 0x000fc600078e020b */
[----:B------:R-:W-:Y:S01]  /*03b0*/  ISETP.NE.AND P0, PT, R6, R17, PT ;  /* 0x000000110600720c */ /* 0x000fe20003f05270 */
[----:B--2---:R0:W-:-:S12]  /*03c0*/  STS [R15], R12 ;  /* 0x0000000c0f007388 */ /* 0x0041d80000000800 */
[----:B------:R-:W-:Y:S05]  /*03d0*/  @P0 BRA `(.L_x_4) ;  /* 0xfffffffc00e00947 */ /* 0x000fea000383ffff */
.L_x_3:
[----:B------:R-:W-:Y:S05]  /*03e0*/  BSYNC.RECONVERGENT B1 ;  /* 0x0000000000017941 */ /* 0x000fea0003800200 */
.L_x_2:
[----:B------:R-:W-:Y:S05]  /*03f0*/  @!P1 BRA `(.L_x_1) ;  /* 0x0000000000689947 */ /* 0x000fea0003800000 */
[----:B------:R-:W1:Y:S01]  /*0400*/  S2R R13, SR_CgaCtaId ;  /* 0x00000000000d7919 */ /* 0x000e620000008800 */
[----:B------:R-:W2:Y:S01]  /*0410*/  LDC.64 R8, c[0x0][0x390] ;  /* 0x0000e400ff087b82 */ /* 0x000ea20000000a00 */
[----:B------:R-:W-:-:S04]  /*0420*/  MOV R4, 0x400 ;  /* 0x0000040000047802 */ /* 0x000fc80000000f00 */
[----:B-1----:R-:W-:-:S07]  /*0430*/  LEA R4, R13, R4, 0x18 ;  /* 0x000000040d047211 */ /* 0x002fce00078ec0ff */
.L_x_5:
[----:B0-----:R-:W-:Y:S02]  /*0440*/  IMAD.IADD R15, R2, 0x1, R11 ;  /* 0x00000001020f7824 */ /* 0x001fe400078e020b */
[----:B-12---:R-:W-:-:S04]  /*0450*/  IMAD.WIDE.U32 R18, R11, 0x4, R8 ;  /* 0x000000040b127825 */ /* 0x006fc800078e0008 */
[C---:B------:R-:W-:Y:S02]  /*0460*/  IMAD.IADD R17, R2.reuse, 0x1, R15 ;  /* 0x0000000102117824 */ /* 0x040fe400078e020f */
[----:B------:R-:W-:Y:S01]  /*0470*/  IMAD.WIDE.U32 R14, R15, 0x4, R8 ;  /* 0x000000040f0e7825 */ /* 0x000fe200078e0008 */
[----:B------:R-:W2:Y:S03]  /*0480*/  LDG.E R18, desc[UR12][R18.64] ;  /* 0x0000000c12127981 */ /* 0x000ea6000c1e1900 */
[----:B------:R-:W-:Y:S02]  /*0490*/  IMAD.IADD R25, R2, 0x1, R17 ;  /* 0x0000000102197824 */ /* 0x000fe400078e0211 */
[--C-:B------:R-:W-:Y:S01]  /*04a0*/  IMAD.WIDE.U32 R16, R17, 0x4, R8.reuse ;  /* 0x0000000411107825 */ /* 0x100fe200078e0008 */
[----:B------:R-:W3:Y:S03]  /*04b0*/  LDG.E R14, desc[UR12][R14.64] ;  /* 0x0000000c0e0e7981 */ /* 0x000ee6000c1e1900 */
[----:B------:R-:W-:-:S02]  /*04c0*/  IMAD.WIDE.U32 R12, R25, 0x4, R8 ;  /* 0x00000004190c7825 */ /* 0x000fc400078e0008 */
[----:B------:R-:W4:Y:S04]  /*04d0*/  LDG.E R16, desc[UR12][R16.64] ;  /* 0x0000000c10107981 */ /* 0x000f28000c1e1900 */
[----:B------:R-:W5:Y:S01]  /*04e0*/  LDG.E R12, desc[UR12][R12.64] ;  /* 0x0000000c0c0c7981 */ /* 0x000f62000c1e1900 */
[----:B------:R-:W-:-:S04]  /*04f0*/  IMAD R29, R11, 0x4, R4 ;  /* 0x000000040b1d7824 */ /* 0x000fc800078e0204 */
[----:B------:R-:W-:-:S04]  /*0500*/  IMAD R21, R2, 0x4, R29 ;  /* 0x0000000402157824 */ /* 0x000fc800078e021d */
[----:B------:R-:W-:-:S04]  /*0510*/  IMAD R23, R2, 0x4, R21 ;  /* 0x0000000402177824 */ /* 0x000fc800078e0215 */
[C---:B------:R-:W-:Y:S02]  /*0520*/  IMAD R27, R2.reuse, 0x4, R23 ;  /* 0x00000004021b7824 */ /* 0x040fe400078e0217 */
[----:B------:R-:W-:-:S05]  /*0530*/  IMAD.IADD R11, R2, 0x1, R25 ;  /* 0x00000001020b7824 */ /* 0x000fca00078e0219 */
[----:B------:R-:W-:Y:S01]  /*0540*/  ISETP.GE.U32.AND P0, PT, R11, UR4, PT ;  /* 0x000000040b007c0c */ /* 0x000fe2000bf06070 */
[----:B--2---:R1:W-:Y:S04]  /*0550*/  STS [R29], R18 ;  /* 0x000000121d007388 */ /* 0x0043e80000000800 */
[----:B---3--:R1:W-:Y:S04]  /*0560*/  STS [R21], R14 ;  /* 0x0000000e15007388 */ /* 0x0083e80000000800 */
[----:B----4-:R1:W-:Y:S04]  /*0570*/  STS [R23], R16 ;  /* 0x0000001017007388 */ /* 0x0103e80000000800 */
[----:B-----5:R1:W-:Y:S01]  /*0580*/  STS [R27], R12 ;  /* 0x0000000c1b007388 */ /* 0x0203e20000000800 */
[----:B------:R-:W-:Y:S05]  /*0590*/  @!P0 BRA `(.L_x_5) ;  /* 0xfffffffc00a88947 */ /* 0x000fea000383ffff */
.L_x_1:
[----:B------:R-:W-:Y:S05]  /*05a0*/  BSYNC.RECONVERGENT B0 ;  /* 0x0000000000007941 */ /* 0x000fea0003800200 */
.L_x_0:
[----:B------:R-:W-:Y:S01]  /*05b0*/  ISETP.GT.U32.AND P0, PT, R5, 0x1fe, PT ;  /* 0x000001fe0500780c */ /* 0x000fe20003f04070 */
[----:B------:R-:W-:-:S12]  /*05c0*/  BSSY.RECONVERGENT B0, `(.L_x_6) ;  /* 0x000004c000007945 */ /* 0x000fd80003800200 */
[----:B------:R-:W-:Y:S05]  /*05d0*/  @P0 BRA `(.L_x_7) ;  /* 0x0000000400280947 */ /* 0x000fea0003800000 */
[----:B------:R-:W2:Y:S01]  /*05e0*/  I2F.U32.RP R10, R2 ;  /* 0x00000002000a7306 */ /* 0x000ea20000209000 */
[C---:B------:R-:W-:Y:S01]  /*05f0*/  IMAD.IADD R6, R2.reuse, 0x1, R5 ;  /* 0x0000000102067824 */ /* 0x040fe200078e0205 */
[----:B------:R-:W-:Y:S01]  /*0600*/  ISETP.NE.U32.AND P2, PT, R2, RZ, PT ;  /* 0x000000ff0200720c */ /* 0x000fe20003f45070 */
[----:B------:R-:W-:Y:S01]  /*0610*/  IMAD.MOV R13, RZ, RZ, -R2 ;  /* 0x000000ffff0d7224 */ /* 0x000fe200078e0a02 */
[----:B------:R-:W-:Y:S02]  /*0620*/  BSSY.RECONVERGENT B1, `(.L_x_8) ;  /* 0x0000029000017945 */ /* 0x000fe40003800200 */
[C---:B------:R-:W-:Y:S02]  /*0630*/  ISETP.GE.U32.AND P0, PT, R6.reuse, 0x1ff, PT ;  /* 0x000001ff0600780c */ /* 0x040fe40003f06070 */
[----:B------:R-:W-:Y:S02]  /*0640*/  VIMNMX.U32 R4, PT, PT, R6, 0x1ff, !PT ;  /* 0x000001ff06047848 */ /* 0x000fe40007fe0000 */
[----:B------:R-:W-:Y:S01]  /*0650*/  SEL R11, RZ, 0x1, P0 ;  /* 0x00000001ff0b7807 */ /* 0x000fe20000000000 */
[----:B--2---:R-:W2:Y:S02]  /*0660*/  MUFU.RCP R10, R10 ;  /* 0x0000000a000a7308 */ /* 0x004ea40000001000 */
[----:B--2---:R-:W-:-:S06]  /*0670*/  VIADD R8, R10, 0xffffffe ;  /* 0x0ffffffe0a087836 */ /* 0x004fcc0000000000 */
[----:B------:R2:W3:Y:S02]  /*0680*/  F2I.FTZ.U32.TRUNC.NTZ R9, R8 ;  /* 0x0000000800097305 */ /* 0x0004e4000021f000 */
[----:B--2---:R-:W-:Y:S02]  /*0690*/  IMAD.MOV.U32 R8, RZ, RZ, RZ ;  /* 0x000000ffff087224 */ /* 0x004fe400078e00ff */
[----:B---3--:R-:W-:-:S04]  /*06a0*/  IMAD R13, R13, R9, RZ ;  /* 0x000000090d0d7224 */ /* 0x008fc800078e02ff */
[----:B------:R-:W-:Y:S01]  /*06b0*/  IMAD.HI.U32 R10, R9, R13, R8 ;  /* 0x0000000d090a7227 */ /* 0x000fe200078e0008 */
[----:B------:R-:W-:-:S05]  /*06c0*/  IADD3 R9, PT, PT, R4, -R6, -R11 ;  /* 0x8000000604097210 */ /* 0x000fca0007ffe80b */
[----:B------:R-:W-:-:S04]  /*06d0*/  IMAD.HI.U32 R4, R10, R9, RZ ;  /* 0x000000090a047227 */ /* 0x000fc800078e00ff */
[----:B------:R-:W-:-:S04]  /*06e0*/  IMAD.MOV R6, RZ, RZ, -R4 ;  /* 0x000000ffff067224 */ /* 0x000fc800078e0a04 */
[----:B------:R-:W-:-:S05]  /*06f0*/  IMAD R9, R2, R6, R9 ;  /* 0x0000000602097224 */ /* 0x000fca00078e0209 */
[----:B------:R-:W-:-:S13]  /*0700*/  ISETP.GE.U32.AND P0, PT, R9, R2, PT ;  /* 0x000000020900720c */ /* 0x000fda0003f06070 */
[----:B------:R-:W-:Y:S02]  /*0710*/  @P0 IMAD.IADD R9, R9, 0x1, -R2 ;  /* 0x0000000109090824 */ /* 0x000fe400078e0a02 */
[----:B------:R-:W-:-:S03]  /*0720*/  @P0 VIADD R4, R4, 0x1 ;  /* 0x0000000104040836 */ /* 0x000fc60000000000 */
[----:B------:R-:W-:-:S13]  /*0730*/  ISETP.GE.U32.AND P1, PT, R9, R2, PT ;  /* 0x000000020900720c */ /* 0x000fda0003f26070 */
[----:B------:R-:W-:Y:S01]  /*0740*/  @P1 VIADD R4, R4, 0x1 ;  /* 0x0000000104041836 */ /* 0x000fe20000000000 */
[----:B------:R-:W-:-:S05]  /*0750*/  @!P2 LOP3.LUT R4, RZ, R2, RZ, 0x33, !PT ;  /* 0x00000002ff04a212 */ /* 0x000fca00078e33ff */
[----:B------:R-:W-:-:S05]  /*0760*/  IMAD.IADD R4, R11, 0x1, R4 ;  /* 0x000000010b047824 */ /* 0x000fca00078e0204 */
[C---:B------:R-:W-:Y:S02]  /*0770*/  LOP3.LUT R6, R4.reuse, 0x3, RZ, 0xc0, !PT ;  /* 0x0000000304067812 */ /* 0x040fe400078ec0ff */
[----:B------:R-:W-:Y:S02]  /*0780*/  ISETP.GE.U32.AND P1, PT, R4, 0x3, PT ;  /* 0x000000030400780c */ /* 0x000fe40003f26070 */
[----:B------:R-:W-:-:S13]  /*0790*/  ISETP.NE.AND P0, PT, R6, 0x3, PT ;  /* 0x000000030600780c */ /* 0x000fda0003f05270 */
[----:B------:R-:W-:Y:S05]  /*07a0*/  @!P0 BRA `(.L_x_9) ;  /* 0x0000000000408947 */ /* 0x000fea0003800000 */
[----:B------:R-:W2:Y:S01]  /*07b0*/  S2R R11, SR_CgaCtaId ;  /* 0x00000000000b7919 */ /* 0x000ea20000008800 */
[----:B------:R-:W3:Y:S01]  /*07c0*/  LDC.64 R8, c[0x0][0x398] ;  /* 0x0000e600ff087b82 */ /* 0x000ee20000000a00 */
[----:B------:R-:W-:Y:S01]  /*07d0*/  MOV R6, 0x400 ;  /* 0x0000040000067802 */ /* 0x000fe20000000f00 */
[----:B------:R-:W-:-:S05]  /*07e0*/  VIADD R4, R4, 0x1 ;  /* 0x0000000104047836 */ /* 0x000fca0000000000 */
[----:B0-----:R-:W-:Y:S02]  /*07f0*/  LOP3.LUT R15, R4, 0x3, RZ, 0xc0, !PT ;  /* 0x00000003040f7812 */ /* 0x001fe400078ec0ff */
[----:B--2---:R-:W-:Y:S01]  /*0800*/  LEA R17, R11, R6, 0x18 ;  /* 0x000000060b117211 */ /* 0x004fe200078ec0ff */
[----:B------:R-:W-:-:S07]  /*0810*/  IMAD.MOV.U32 R6, RZ, RZ, RZ ;  /* 0x000000ffff067224 */ /* 0x000fce00078e00ff */
.L_x_10:
[----:B--23--:R-:W-:-:S06]  /*0820*/  IMAD.WIDE.U32 R10, R5, 0x4, R8 ;  /* 0x00000004050a7825 */ /* 0x00cfcc00078e0008 */
[----:B------:R-:W2:Y:S01]  /*0830*/  LDG.E R10, desc[UR12][R10.64] ;  /* 0x0000000c0a0a7981 */ /* 0x000ea2000c1e1900 */
[----:B------:R-:W-:Y:S02]  /*0840*/  VIADD R4, R5, UR4 ;  /* 0x0000000405047c36 */ /* 0x000fe40008000000 */
[----:B------:R-:W-:Y:S02]  /*0850*/  VIADD R6, R6, 0x1 ;  /* 0x0000000106067836 */ /* 0x000fe40000000000 */
[----:B------:R-:W-:Y:S02]  /*0860*/  IMAD R13, R4, 0x4, R17 ;  /* 0x00000004040d7824 */ /* 0x000fe400078e0211 */
[----:B------:R-:W-:Y:S01]  /*0870*/  IMAD.IADD R5, R2, 0x1, R5 ;  /* 0x0000000102057824 */ /* 0x000fe200078e0205 */
[----:B------:R-:W-:Y:S02]  /*0880*/  ISETP.NE.AND P0, PT, R6, R15, PT ;  /* 0x0000000f0600720c */ /* 0x000fe40003f05270 */
[----:B--2---:R2:W-:Y:S11]  /*0890*/  STS [R13], R10 ;  /* 0x0000000a0d007388 */ /* 0x0045f60000000800 */
[----:B------:R-:W-:Y:S05]  /*08a0*/  @P0 BRA `(.L_x_10) ;  /* 0xfffffffc00dc0947 */ /* 0x000fea000383ffff */
.L_x_9:
[----:B------:R-:W-:Y:S05]  /*08b0*/  BSYNC.RECONVERGENT B1 ;  /* 0x0000000000017941 */ /* 0x000fea0003800200 */
.L_x_8:
[----:B------:R-:W-:Y:S05]  /*08c0*/  @!P1 BRA `(.L_x_7) ;  /* 0x00000000006c9947 */ /* 0x000fea0003800000 */
[----:B------:R-:W3:Y:S01]  /*08d0*/  S2R R11, SR_CgaCtaId ;  /* 0x00000000000b7919 */ /* 0x000ee20000008800 */
[----:B------:R-:W4:Y:S01]  /*08e0*/  LDC.64 R8, c[0x0][0x398] ;  /* 0x0000e600ff087b82 */ /* 0x000f220000000a00 */
[----:B------:R-:W-:-:S04]  /*08f0*/  MOV R4, 0x400 ;  /* 0x0000040000047802 */ /* 0x000fc80000000f00 */
[----:B---3--:R-:W-:-:S07]  /*0900*/  LEA R4, R11, R4, 0x18 ;  /* 0x000000040b047211 */ /* 0x008fce00078ec0ff */
.L_x_11:
[----:B--2---:R-:W-:Y:S02]  /*0910*/  IMAD.IADD R13, R2, 0x1, R5 ;  /* 0x00000001020d7824 */ /* 0x004fe400078e0205 */
[----:B01--4-:R-:W-:-:S04]  /*0920*/  IMAD.WIDE.U32 R16, R5, 0x4, R8 ;  /* 0x0000000405107825 */ /* 0x013fc800078e0008 */
[C---:B0-----:R-:W-:Y:S02]  /*0930*/  IMAD.IADD R15, R2.reuse, 0x1, R13 ;  /* 0x00000001020f7824 */ /* 0x041fe400078e020d */
        /* <DEDUP_REMOVED lines=8> */
[----:B------:R-:W-:-:S04]  /*09c0*/  VIADD R5, R5, UR4 ;  /* 0x0000000405057c36 */ /* 0x000fc80008000000 */
[----:B------:R-:W-:-:S04]  /*09d0*/  IMAD R27, R5, 0x4, R4 ;  /* 0x00000004051b7824 */ /* 0x000fc800078e0204 */
[----:B------:R-:W-:-:S04]  /*09e0*/  IMAD R19, R2, 0x4, R27 ;  /* 0x0000000402137824 */ /* 0x000fc800078e021b */
[----:B------:R-:W-:-:S04]  /*09f0*/  IMAD R21, R2, 0x4, R19 ;  /* 0x0000000402157824 */ /* 0x000fc800078e0213 */
[C---:B------:R-:W-:Y:S02]  /*0a00*/  IMAD R25, R2.reuse, 0x4, R21 ;  /* 0x0000000402197824 */ /* 0x040fe400078e0215 */
[----:B------:R-:W-:-:S05]  /*0a10*/  IMAD.IADD R5, R2, 0x1, R23 ;  /* 0x0000000102057824 */ /* 0x000fca00078e0217 */
[----:B------:R-:W-:Y:S01]  /*0a20*/  ISETP.GE.U32.AND P0, PT, R5, 0x1ff, PT ;  /* 0x000001ff0500780c */ /* 0x000fe20003f06070 */
[----:B--2---:R0:W-:Y:S04]  /*0a30*/  STS [R27], R16 ;  /* 0x000000101b007388 */ /* 0x0041e80000000800 */
[----:B---3--:R0:W-:Y:S04]  /*0a40*/  STS [R19], R12 ;  /* 0x0000000c13007388 */ /* 0x0081e80000000800 */
[----:B----4-:R0:W-:Y:S04]  /*0a50*/  STS [R21], R14 ;  /* 0x0000000e15007388 */ /* 0x0101e80000000800 */
[----:B-----5:R0:W-:Y:S01]  /*0a60*/  STS [R25], R10 ;  /* 0x0000000a19007388 */ /* 0x0201e20000000800 */
[----:B------:R-:W-:Y:S05]  /*0a70*/  @!P0 BRA `(.L_x_11) ;  /* 0xfffffffc00a48947 */ /* 0x000fea000383ffff */
.L_x_7:
[----:B------:R-:W-:Y:S05]  /*0a80*/  BSYNC.RECONVERGENT B0 ;  /* 0x0000000000007941 */ /* 0x000fea0003800200 */
.L_x_6:
[----:B------:R-:W3:Y:S01]  /*0a90*/  S2R R2, SR_CTAID.X ;  /* 0x0000000000027919 */ /* 0x000ee20000002500 */
[----:B------:R-:W4:Y:S01]  /*0aa0*/  S2UR UR5, SR_CTAID.Y ;  /* 0x00000000000579c3 */ /* 0x000f220000002600 */
[----:B------:R-:W5:Y:S01]  /*0ab0*/  LDCU UR8, c[0x0][0x3a8] ;  /* 0x00007500ff0877ac */ /* 0x000f620008000800 */
[----:B------:R-:W0:Y:S01]  /*0ac0*/  LDCU UR9, c[0x0][0x3a4] ;  /* 0x00007480ff0977ac */ /* 0x000e220008000800 */
[----:B----4-:R-:W-:-:S05]  /*0ad0*/  IMAD R0, R3, UR5, R0 ;  /* 0x0000000503007c24 */ /* 0x010fca000f8e0200 */
[----:B------:R-:W-:Y:S01]  /*0ae0*/  BAR.SYNC.DEFER_BLOCKING 0x0 ;  /* 0x0000000000007b1d */ /* 0x000fe20000010000 */
[----:B-----5:R-:W-:Y:S01]  /*0af0*/  ISETP.GE.AND P0, PT, R0, UR8, PT ;  /* 0x0000000800007c0c */ /* 0x020fe2000bf06270 */
[----:B---3--:R-:W-:-:S05]  /*0b00*/  IMAD R7, R2, UR7, R7 ;  /* 0x0000000702077c24 */ /* 0x008fca000f8e0207 */
[----:B0-----:R-:W-:-:S13]  /*0b10*/  ISETP.GE.OR P0, PT, R7, UR9, P0 ;  /* 0x0000000907007c0c */ /* 0x001fda0008706670 */
[----:B------:R-:W-:Y:S05]  /*0b20*/  @P0 EXIT ;  /* 0x000000000000094d */ /* 0x000fea0003800000 */
[----:B------:R-:W-:Y:S01]  /*0b30*/  UISETP.GE.AND UP0, UPT, UR6, URZ, UPT ;  /* 0x000000ff0600728c */ /* 0x000fe2000bf06270 */
[----:B-1----:R-:W-:Y:S01]  /*0b40*/  IMAD R18, R0, UR9, R7 ;  /* 0x0000000900127c24 */ /* 0x002fe2000f8e0207 */
[----:B------:R-:W-:-:S07]  /*0b50*/  CS2R R2, SRZ ;  /* 0x0000000000027805 */ /* 0x000fce000001ff00 */
[----:B------:R-:W-:Y:S05]  /*0b60*/  BRA.U !UP0, `(.L_x_12) ;  /* 0x0000001108c87547 */ /* 0x000fea000b800000 */
[----:B------:R-:W0:Y:S02]  /*0b70*/  LDCU.64 UR8, c[0x0][0x380] ;  /* 0x00007000ff0877ac */ /* 0x000e240008000a00 */
[----:B0-----:R-:W-:-:S04]  /*0b80*/  IADD3 R4, P0, PT, R18, UR8, RZ ;  /* 0x0000000812047c10 */ /* 0x001fc8000ff1e0ff */
[----:B------:R-:W-:-:S05]  /*0b90*/  LEA.HI.X.SX32 R5, R18, UR9, 0x1, P0 ;  /* 0x0000000912057c11 */ /* 0x000fca00080f0eff */
[----:B------:R0:W5:Y:S01]  /*0ba0*/  LDG.E.U8 R6, desc[UR12][R4.64] ;  /* 0x0000000c04067981 */ /* 0x000162000c1e1100 */
[----:B------:R-:W-:Y:S01]  /*0bb0*/  UIADD3 UR10, UPT, UPT, -UR6, URZ, URZ ;  /* 0x000000ff060a7290 */ /* 0x000fe2000fffe1ff */
[----:B------:R-:W-:Y:S01]  /*0bc0*/  CS2R R2, SRZ ;  /* 0x0000000000027805 */ /* 0x000fe2000001ff00 */
[----:B------:R-:W-:-:S05]  /*0bd0*/  UIADD3 UR5, UPT, UPT, -UR6, 0x3, URZ ;  /* 0x0000000306057890 */ /* 0x000fca000fffe1ff */
[----:B------:R-:W-:-:S07]  /*0be0*/  UMOV UR6, UR10 ;  /* 0x0000000a00067c82 */ /* 0x000fce0008000000 */
.L_x_19:
[----:B------:R-:W1:Y:S01]  /*0bf0*/  LDCU UR11, c[0x0][0x3a8] ;  /* 0x00007500ff0b77ac */ /* 0x000e620008000800 */
[----:B------:R-:W-:Y:S01]  /*0c00*/  VIADD R8, R0, UR6 ;  /* 0x0000000600087c36 */ /* 0x000fe20008000000 */
[----:B------:R-:W3:Y:S01]  /*0c10*/  LDCU UR16, c[0x0][0x3a0] ;  /* 0x00007400ff1077ac */ /* 0x000ee20008000800 */
[----:B------:R-:W-:Y:S02]  /*0c20*/  UISETP.GE.U32.AND UP1, UPT, UR14, 0x7, UPT ;  /* 0x000000070e00788c */ /* 0x000fe4000bf26070 */
[----:B------:R-:W-:Y:S01]  /*0c30*/  UIADD3 UR9, UPT, UPT, UR14, 0x1, URZ ;  /* 0x000000010e097890 */ /* 0x000fe2000fffe0ff */
[----:B------:R-:W-:Y:S01]  /*0c40*/  UMOV UR7, UR6 ;  /* 0x0000000600077c82 */ /* 0x000fe20008000000 */
[----:B-1----:R-:W-:Y:S01]  /*0c50*/  ISETP.GE.AND P0, PT, R8, UR11, PT ;  /* 0x0000000b08007c0c */ /* 0x002fe2000bf06270 */
[----:B---3--:R-:W-:-:S03]  /*0c60*/  UIADD3 UR8, UPT, UPT, UR6, UR16, URZ ;  /* 0x0000001006087290 */ /* 0x008fc6000fffe0ff */
[----:B------:R-:W-:Y:S01]  /*0c70*/  ISETP.GT.AND P0, PT, R8, -0x1, !P0 ;  /* 0xffffffff0800780c */ /* 0x000fe20004704270 */
[----:B------:R-:W-:Y:S02]  /*0c80*/  UISETP.NE.AND UP0, UPT, UR7, UR16, UPT ;  /* 0x000000100700728c */ /* 0x000fe4000bf05270 */
[----:B------:R-:W-:Y:S02]  /*0c90*/  UIMAD UR15, UR9, UR8, UR16 ;  /* 0x00000008090f72a4 */ /* 0x000fe4000f8e0210 */
[----:B------:R-:W-:Y:S01]  /*0ca0*/  UIADD3 UR6, UPT, UPT, UR6, 0x1, URZ ;  /* 0x0000000106067890 */ /* 0x000fe2000fffe0ff */
[----:B------:R-:W-:Y:S01]  /*0cb0*/  UMOV UR7, UR10 ;  /* 0x0000000a00077c82 */ /* 0x000fe20008000000 */
[----:B------:R-:W-:Y:S10]  /*0cc0*/  BRA.U !UP1, `(.L_x_13) ;  /* 0x00000009095c7547 */ /* 0x000ff4000b800000 */
[----:B------:R-:W1:Y:S01]  /*0cd0*/  S2UR UR11, SR_CgaCtaId ;  /* 0x00000000000b79c3 */ /* 0x000e620000008800 */
[----:B------:R-:W3:Y:S01]  /*0ce0*/  LDCU UR17, c[0x0][0x3a4] ;  /* 0x00007480ff1177ac */ /* 0x000ee20008000800 */
[----:B------:R-:W-:Y:S01]  /*0cf0*/  VIADD R9, R7, -UR16 ;  /* 0x8000001007097c36 */ /* 0x000fe20008000000 */
[----:B------:R-:W-:Y:S02]  /*0d00*/  ULOP3.LUT UR7, UR9, 0x7ffffff8, URZ, 0xc0, !UPT ;  /* 0x7ffffff809077892 */ /* 0x000fe4000f8ec0ff */
[----:B------:R-:W-:Y:S01]  /*0d10*/  UIMAD UR8, UR9, UR8, URZ ;  /* 0x00000008090872a4 */ /* 0x000fe2000f8e02ff */
[----:B------:R-:W4:Y:S02]  /*0d20*/  LDCU UR18, c[0x0][0x3a4] ;  /* 0x00007480ff1277ac */ /* 0x000f240008000800 */
[----:B------:R-:W-:Y:S01]  /*0d30*/  UMOV UR9, 0x400 ;  /* 0x0000040000097882 */ /* 0x000fe20000000000 */
[----:B------:R-:W0:Y:S01]  /*0d40*/  LDCU.64 UR20, c[0x0][0x380] ;  /* 0x00007000ff1477ac */ /* 0x000e220008000a00 */
[----:B------:R-:W-:Y:S01]  /*0d50*/  UIADD3 UR7, UPT, UPT, -UR7, URZ, URZ ;  /* 0x000000ff07077290 */ /* 0x000fe2000fffe1ff */
[----:B---3--:R-:W-:Y:S01]  /*0d60*/  IMAD R20, R8, UR17, R9 ;  /* 0x0000001108147c24 */ /* 0x008fe2000f8e0209 */
[----:B-1----:R-:W-:-:S04]  /*0d70*/  ULEA UR9, UR11, UR9, 0x18 ;  /* 0x000000090b097291 */ /* 0x002fc8000f8ec0ff */
[----:B------:R-:W-:-:S03]  /*0d80*/  ULEA UR8, UR8, UR9, 0x2 ;  /* 0x0000000908087291 */ /* 0x000fc6000f8e10ff */
[----:B------:R-:W-:Y:S01]  /*0d90*/  UMOV UR9, UR5 ;  /* 0x0000000500097c82 */ /* 0x000fe20008000000 */
[----:B0---4-:R-:W-:-:S12]  /*0da0*/  UIADD3 UR8, UPT, UPT, UR8, 0x10, URZ ;  /* 0x0000001008087890 */ /* 0x011fd8000fffe0ff */
.L_x_14:
[C---:B------:R-:W-:Y:S01]  /*0db0*/  ISETP.GE.AND P2, PT, R9.reuse, UR18, PT ;  /* 0x0000001209007c0c */ /* 0x040fe2000bf46270 */
[C---:B------:R-:W-:Y:S01]  /*0dc0*/  VIADD R5, R9.reuse, 0x1 ;  /* 0x0000000109057836 */ /* 0x040fe20000000000 */
[----:B------:R-:W-:Y:S02]  /*0dd0*/  IADD3 R4, P1, PT, R20, UR20, RZ ;  /* 0x0000001414047c10 */ /* 0x000fe4000ff3e0ff */
[----:B------:R-:W-:Y:S02]  /*0de0*/  ISETP.GT.AND P2, PT, R9, -0x1, !P2 ;  /* 0xffffffff0900780c */ /* 0x000fe40005744270 */
[C---:B------:R-:W-:Y:S02]  /*0df0*/  ISETP.GE.AND P5, PT, R5.reuse, UR18, PT ;  /* 0x0000001205007c0c */ /* 0x040fe4000bfa6270 */
[----:B------:R-:W-:Y:S02]  /*0e00*/  PLOP3.LUT P2, PT, P2, P0, PT, 0x80, 0x8 ;  /* 0x000000000008781c */ /* 0x000fe40001741070 */
[----:B------:R-:W-:-:S02]  /*0e10*/  ISETP.GT.AND P5, PT, R5, -0x1, !P5 ;  /* 0xffffffff0500780c */ /* 0x000fc40006fa4270 */
[----:B------:R-:W-:Y:S02]  /*0e20*/  LEA.HI.X.SX32 R5, R20, UR21, 0x1, P1 ;  /* 0x0000001514057c11 */ /* 0x000fe400088f0eff */
[----:B------:R-:W-:-:S07]  /*0e30*/  PLOP3.LUT P5, PT, P5, P0, PT, 0x80, 0x8 ;  /* 0x000000000008781c */ /* 0x000fce0002fa1070 */
[----:B--2---:R-:W2:Y:S06]  /*0e40*/  @P2 LDG.E.U8 R13, desc[UR12][R4.64] ;  /* 0x0000000c040d2981 */ /* 0x004eac000c1e1100 */
[----:B------:R-:W3:Y:S01]  /*0e50*/  @P5 LDG.E.U8 R11, desc[UR12][R4.64+0x1] ;  /* 0x0000010c040b5981 */ /* 0x000ee2000c1e1100 */
[----:B------:R-:W-:Y:S01]  /*0e60*/  @P2 MOV R10, 0x400 ;  /* 0x00000400000a2802 */ /* 0x000fe20000000f00 */
[----:B------:R-:W-:Y:S01]  /*0e70*/  VIADD R19, R9, 0x2 ;  /* 0x0000000209137836 */ /* 0x000fe20000000000 */
[----:B------:R-:W-:Y:S01]  /*0e80*/  @P5 MOV R14, 0x400 ;  /* 0x00000400000e5802 */ /* 0x000fe20000000f00 */
[----:B------:R-:W0:Y:S03]  /*0e90*/  @P2 S2R R15, SR_CgaCtaId ;  /* 0x00000000000f2919 */ /* 0x000e260000008800 */
[C---:B------:R-:W-:Y:S01]  /*0ea0*/  ISETP.GE.AND P1, PT, R19.reuse, UR18, PT ;  /* 0x0000001213007c0c */ /* 0x040fe2000bf26270 */
[----:B------:R-:W1:Y:S03]  /*0eb0*/  @P5 S2R R17, SR_CgaCtaId ;  /* 0x0000000000115919 */ /* 0x000e660000008800 */
[----:B------:R-:W-:-:S04]  /*0ec0*/  ISETP.GT.AND P1, PT, R19, -0x1, !P1 ;  /* 0xffffffff1300780c */ /* 0x000fc80004f24270 */
[----:B------:R-:W-:Y:S02]  /*0ed0*/  PLOP3.LUT P1, PT, P1, P0, PT, 0x80, 0x8 ;  /* 0x000000000008781c */ /* 0x000fe40000f21070 */
[----:B0-----:R-:W-:-:S11]  /*0ee0*/  @P2 LEA R15, R15, R10, 0x18 ;  /* 0x0000000a0f0f2211 */ /* 0x001fd600078ec0ff */
[----:B------:R-:W4:Y:S01]  /*0ef0*/  @P1 LDG.E.U8 R23, desc[UR12][R4.64+0x2] ;  /* 0x0000020c04171981 */ /* 0x000f22000c1e1100 */
[----:B-1----:R-:W-:Y:S01]  /*0f00*/  @P5 LEA R17, R17, R14, 0x18 ;  /* 0x0000000e11115211 */ /* 0x002fe200078ec0ff */
[C---:B------:R-:W-:Y:S02]  /*0f10*/  VIADD R19, R9.reuse, 0x3 ;  /* 0x0000000309137836 */ /* 0x040fe40000000000 */
[----:B------:R-:W-:Y:S01]  /*0f20*/  @P1 LDS R25, [UR8+-0x8] ;  /* 0xfffff808ff191984 */ /* 0x000fe20008000800 */
[----:B------:R-:W-:Y:S02]  /*0f30*/  VIADD R21, R9, 0x5 ;  /* 0x0000000509157836 */ /* 0x000fe40000000000 */
[----:B------:R-:W-:-:S03]  /*0f40*/  ISETP.GE.AND P4, PT, R19, UR18, PT ;  /* 0x0000001213007c0c */ /* 0x000fc6000bf86270 */
[----:B------:R-:W-:Y:S02]  /*0f50*/  ISETP.GE.AND P6, PT, R21, UR18, PT ;  /* 0x0000001215007c0c */ /* 0x000fe4000bfc6270 */
[----:B------:R-:W-:Y:S02]  /*0f60*/  ISETP.GT.AND P4, PT, R19, -0x1, !P4 ;  /* 0xffffffff1300780c */ /* 0x000fe40006784270 */
[----:B------:R-:W-:Y:S02]  /*0f70*/  ISETP.GT.AND P6, PT, R21, -0x1, !P6 ;  /* 0xffffffff1500780c */ /* 0x000fe400077c4270 */
[----:B------:R-:W-:Y:S02]  /*0f80*/  PLOP3.LUT P4, PT, P4, P0, PT, 0x80, 0x8 ;  /* 0x000000000008781c */ /* 0x000fe40002781070 */
[----:B------:R-:W-:Y:S02]  /*0f90*/  PLOP3.LUT P6, PT, P6, P0, PT, 0x80, 0x8 ;  /* 0x000000000008781c */ /* 0x000fe400037c1070 */
[----:B--2--5:R-:W-:-:S05]  /*0fa0*/  @P2 IADD3 R10, PT, PT, R13, UR4, -R6 ;  /* 0x000000040d0a2c10 */ /* 0x024fca000fffe806 */
[----:B------:R-:W-:Y:S01]  /*0fb0*/  @P2 IMAD R12, R10, 0x4, R15 ;  /* 0x000000040a0c2824 */ /* 0x000fe200078e020f */
[----:B---3--:R-:W-:Y:S01]  /*0fc0*/  @P5 IADD3 R14, PT, PT, R11, UR4, -R6 ;  /* 0x000000040b0e5c10 */ /* 0x008fe2000fffe806 */
[----:B------:R-:W-:Y:S04]  /*0fd0*/  @P2 LDS R10, [UR8+-0x10] ;  /* 0xfffff008ff0a2984 */ /* 0x000fe80008000800 */
[----:B------:R0:W1:Y:S01]  /*0fe0*/  @P2 LDS R15, [R12+0x3fc] ;  /* 0x0003fc000c0f2984 */ /* 0x0000620000000800 */
[----:B------:R-:W-:-:S03]  /*0ff0*/  @P5 IMAD R16, R14, 0x4, R17 ;  /* 0x000000040e105824 */ /* 0x000fc600078e0211 */
[----:B------:R-:W-:Y:S04]  /*1000*/  @P5 LDS R14, [UR8+-0xc] ;  /* 0xfffff408ff0e5984 */ /* 0x000fe80008000800 */
[----:B------:R-:W2:Y:S01]  /*1010*/  @P5 LDS R17, [R16+0x3fc] ;  /* 0x0003fc0010115984 */ /* 0x000ea20000000800 */
[----:B------:R-:W3:Y:S01]  /*1020*/  @P2 I2F.U16 R13, R13 ;  /* 0x0000000d000d2306 */ /* 0x000ee20000101000 */
[----:B0-----:R-:W-:-:S07]  /*1030*/  VIADD R12, R9, 0x4 ;  /* 0x00000004090c7836 */ /* 0x001fce0000000000 */
[----:B------:R-:W0:Y:S01]  /*1040*/  @P5 I2F.U16 R11, R11 ;  /* 0x0000000b000b5306 */ /* 0x000e220000101000 */
[----:B------:R-:W-:-:S04]  /*1050*/  ISETP.GE.AND P3, PT, R12, UR18, PT ;  /* 0x000000120c007c0c */ /* 0x000fc8000bf66270 */
[----:B------:R-:W-:Y:S01]  /*1060*/  ISETP.GT.AND P3, PT, R12, -0x1, !P3 ;  /* 0xffffffff0c00780c */ /* 0x000fe20005f64270 */
[----:B------:R-:W-:-:S03]  /*1070*/  VIADD R12, R9, 0x7 ;  /* 0x00000007090c7836 */ /* 0x000fc60000000000 */
[----:B------:R-:W-:Y:S01]  /*1080*/  PLOP3.LUT P3, PT, P3, P0, PT, 0x80, 0x8 ;  /* 0x000000000008781c */ /* 0x000fe20001f61070 */
[----:B-1----:R-:W-:Y:S01]  /*1090*/  @P2 FMUL R15, R10, R15 ;  /* 0x0000000f0a0f2220 */ /* 0x002fe20000400000 */
[----:B------:R-:W-:-:S03]  /*10a0*/  VIADD R10, R9, 0x6 ;  /* 0x00000006090a7836 */ /* 0x000fc60000000000 */
[----:B------:R-:W-:Y:S01]  /*10b0*/  @P2 FADD R3, R3, R15 ;  /* 0x0000000f03032221 */ /* 0x000fe20000000000 */
[----:B---3--:R-:W-:Y:S01]  /*10c0*/  @P2 FFMA R2, R15, R13, R2 ;  /* 0x0000000d0f022223 */ /* 0x008fe20000000002 */
[----:B------:R-:W-:Y:S01]  /*10d0*/  ISETP.GE.AND P2, PT, R10, UR18, PT ;  /* 0x000000120a007c0c */ /* 0x000fe2000bf46270 */
[----:B------:R-:W3:Y:S01]  /*10e0*/  @P4 LDG.E.U8 R13, desc[UR12][R4.64+0x3] ;  /* 0x0000030c040d4981 */ /* 0x000ee2000c1e1100 */
[----:B--2---:R-:W-:Y:S02]  /*10f0*/  @P5 FMUL R17, R14, R17 ;  /* 0x000000110e115220 */ /* 0x004fe40000400000 */
[----:B------:R-:W-:Y:S02]  /*1100*/  ISETP.GT.AND P2, PT, R10, -0x1, !P2 ;  /* 0xffffffff0a00780c */ /* 0x000fe40005744270 */
[----:B------:R-:W2:Y:S01]  /*1110*/  @P3 LDG.E.U8 R15, desc[UR12][R4.64+0x4] ;  /* 0x0000040c040f3981 */ /* 0x000ea2000c1e1100 */
[----:B------:R-:W-:Y:S01]  /*1120*/  @P5 FADD R3, R3, R17 ;  /* 0x0000001103035221 */ /* 0x000fe20000000000 */
[----:B0-----:R-:W-:Y:S01]  /*1130*/  @P5 FFMA R2, R17, R11, R2 ;  /* 0x0000000b11025223 */ /* 0x001fe20000000002 */
[----:B------:R-:W-:Y:S01]  /*1140*/  ISETP.GE.AND P5, PT, R12, UR18, PT ;  /* 0x000000120c007c0c */ /* 0x000fe2000bfa6270 */
[----:B------:R-:W2:Y:S01]  /*1150*/  @P6 LDG.E.U8 R17, desc[UR12][R4.64+0x5] ;  /* 0x0000050c04116981 */ /* 0x000ea2000c1e1100 */
[----:B------:R-:W-:-:S02]  /*1160*/  PLOP3.LUT P2, PT, P2, P0, PT, 0x80, 0x8 ;  /* 0x000000000008781c */ /* 0x000fc40001741070 */
[----:B------:R-:W-:-:S04]  /*1170*/  ISETP.GT.AND P5, PT, R12, -0x1, !P5 ;  /* 0xffffffff0c00780c */ /* 0x000fc80006fa4270 */
[----:B------:R-:W-:-:S07]  /*1180*/  PLOP3.LUT P5, PT, P5, P0, PT, 0x80, 0x8 ;  /* 0x000000000008781c */ /* 0x000fce0002fa1070 */
[----:B------:R-:W2:Y:S06]  /*1190*/  @P2 LDG.E.U8 R11, desc[UR12][R4.64+0x6] ;  /* 0x0000060c040b2981 */ /* 0x000eac000c1e1100 */
[----:B------:R0:W2:Y:S01]  /*11a0*/  @P5 LDG.E.U8 R19, desc[UR12][R4.64+0x7] ;  /* 0x0000070c04135981 */ /* 0x0000a2000c1e1100 */
[----:B------:R-:W1:Y:S01]  /*11b0*/  @P1 S2R R21, SR_CgaCtaId ;  /* 0x0000000000151919 */ /* 0x000e620000008800 */
[----:B------:R-:W-:Y:S02]  /*11c0*/  @P1 MOV R10, 0x400 ;  /* 0x00000400000a1802 */ /* 0x000fe40000000f00 */
[----:B----4-:R-:W-:Y:S01]  /*11d0*/  @P1 IADD3 R12, PT, PT, R23, UR4, -R6 ;  /* 0x00000004170c1c10 */ /* 0x010fe2000fffe806 */
[----:B------:R-:W4:Y:S01]  /*11e0*/  @P3 S2R R27, SR_CgaCtaId ;  /* 0x00000000001b3919 */ /* 0x000f220000008800 */
[----:B------:R-:W4:Y:S01]  /*11f0*/  @P4 S2R R22, SR_CgaCtaId ;  /* 0x0000000000164919 */ /* 0x000f220000008800 */
[----:B------:R-:W4:Y:S01]  /*1200*/  @P2 S2R R16, SR_CgaCtaId ;  /* 0x0000000000102919 */ /* 0x000f220000008800 */
[----:B-1----:R-:W-:-:S02]  /*1210*/  @P1 LEA R21, R21, R10, 0x18 ;  /* 0x0000000a15151211 */ /* 0x002fc400078ec0ff */
[----:B------:R-:W1:Y:S03]  /*1220*/  @P6 S2R R10, SR_CgaCtaId ;  /* 0x00000000000a6919 */ /* 0x000e660000008800 */
[----:B------:R-:W-:-:S06]  /*1230*/  @P1 IMAD R12, R12, 0x4, R21 ;  /* 0x000000040c0c1824 */ /* 0x000fcc00078e0215 */
[----:B------:R-:W1:Y:S01]  /*1240*/  @P1 LDS R12, [R12+0x3fc] ;  /* 0x0003fc000c0c1984 */ /* 0x000e620000000800 */
[----:B------:R-:W1:Y:S01]  /*1250*/  @P5 S2R R14, SR_CgaCtaId ;  /* 0x00000000000e5919 */ /* 0x000e620000008800 */
[----:B0-----:R-:W-:Y:S02]  /*1260*/  @P3 MOV R4, 0x400 ;  /* 0x0000040000043802 */ /* 0x001fe40000000f00 */
[----:B------:R-:W-:Y:S02]  /*1270*/  @P4 MOV R5, 0x400 ;  /* 0x0000040000054802 */ /* 0x000fe40000000f00 */
[----:B------:R-:W-:Y:S02]  /*1280*/  @P6 MOV R21, 0x400 ;  /* 0x0000040000156802 */ /* 0x000fe40000000f00 */
[----:B----4-:R-:W-:Y:S02]  /*1290*/  @P3 LEA R4, R27, R4, 0x18 ;  /* 0x000000041b043211 */ /* 0x010fe400078ec0ff */
[----:B------:R-:W-:-:S02]  /*12a0*/  @P4 LEA R5, R22, R5, 0x18 ;  /* 0x0000000516054211 */ /* 0x000fc400078ec0ff */
[----:B------:R-:W-:-:S04]  /*12b0*/  @P2 MOV R27, 0x400 ;  /* 0x00000400001b2802 */ /* 0x000fc80000000f00 */
[----:B------:R-:W-:Y:S02]  /*12c0*/  @P2 LEA R16, R16, R27, 0x18 ;  /* 0x0000001b10102211 */ /* 0x000fe400078ec0ff */
[----:B-1----:R-:W-:Y:S01]  /*12d0*/  @P6 LEA R10, R10, R21, 0x18 ;  /* 0x000000150a0a6211 */ /* 0x002fe200078ec0ff */
[----:B------:R-:W0:Y:S01]  /*12e0*/  @P1 I2F.U16 R23, R23 ;  /* 0x0000001700171306 */ /* 0x000e220000101000 */
[----:B------:R-:W-:-:S04]  /*12f0*/  @P5 MOV R29, 0x400 ;  /* 0x00000400001d5802 */ /* 0x000fc80000000f00 */
[----:B------:R-:W-:Y:S01]  /*1300*/  @P5 LEA R14, R14, R29, 0x18 ;  /* 0x0000001d0e0e5211 */ /* 0x000fe200078ec0ff */
[----:B------:R-:W-:Y:S02]  /*1310*/  @P1 FMUL R29, R25, R12 ;  /* 0x0000000c191d1220 */ /* 0x000fe40000400000 */
[----:B------:R-:W-:Y:S02]  /*1320*/  @P6 LDS R12, [UR8+0x4] ;  /* 0x00000408ff0c6984 */ /* 0x000fe40008000800 */
[----:B0-----:R-:W-:Y:S01]  /*1330*/  @P1 FFMA R2, R29, R23, R2 ;  /* 0x000000171d021223 */ /* 0x001fe20000000002 */
[----:B------:R-:W-:Y:S01]  /*1340*/  @P1 FADD R3, R3, R29 ;  /* 0x0000001d03031221 */ /* 0x000fe20000000000 */
[----:B------:R-:W-:-:S04]  /*1350*/  UIADD3 UR7, UPT, UPT, UR7, 0x8, URZ ;  /* 0x0000000807077890 */ /* 0x000fc8000fffe0ff */
[----:B------:R-:W-:Y:S01]  /*1360*/  UISETP.NE.AND UP1, UPT, UR7, URZ, UPT ;  /* 0x000000ff0700728c */ /* 0x000fe2000bf25270 */
[----:B------:R-:W-:Y:S02]  /*1370*/  VIADD R20, R20, 0x8 ;  /* 0x0000000814147836 */ /* 0x000fe40000000000 */
[----:B------:R-:W-:Y:S01]  /*1380*/  VIADD R9, R9, 0x8 ;  /* 0x0000000809097836 */ /* 0x000fe20000000000 */
[----:B------:R-:W-:Y:S01]  /*1390*/  UIADD3 UR9, UPT, UPT, UR9, 0x8, URZ ;  /* 0x0000000809097890 */ /* 0x000fe2000fffe0ff */
[--C-:B---3--:R-:W-:Y:S02]  /*13a0*/  @P4 IADD3 R22, PT, PT, R13, UR4, -R6.reuse ;  /* 0x000000040d164c10 */ /* 0x108fe4000fffe806 */
[----:B--2---:R-:W-:-:S03]  /*13b0*/  @P3 IADD3 R21, PT, PT, R15, UR4, -R6 ;  /* 0x000000040f153c10 */ /* 0x004fc6000fffe806 */
[----:B------:R-:W-:Y:S02]  /*13c0*/  @P4 IMAD R24, R22, 0x4, R5 ;  /* 0x0000000416184824 */ /* 0x000fe400078e0205 */
[----:B------:R-:W-:Y:S01]  /*13d0*/  @P4 LDS R5, [UR8+-0x4] ;  /* 0xfffffc08ff054984 */ /* 0x000fe20008000800 */
[----:B------:R-:W-:Y:S01]  /*13e0*/  @P6 IADD3 R27, PT, PT, R17, UR4, -R6 ;  /* 0x00000004111b6c10 */ /* 0x000fe2000fffe806 */
[----:B------:R-:W-:Y:S02]  /*13f0*/  @P3 IMAD R21, R21, 0x4, R4 ;  /* 0x0000000415153824 */ /* 0x000fe400078e0204 */
[----:B------:R0:W1:Y:S02]  /*1400*/  @P4 LDS R4, [R24+0x3fc] ;  /* 0x0003fc0018044984 */ /* 0x0000640000000800 */
[----:B------:R-:W-:Y:S02]  /*1410*/  @P6 IMAD R22, R27, 0x4, R10 ;  /* 0x000000041b166824 */ /* 0x000fe400078e020a */
[----:B------:R-:W-:Y:S04]  /*1420*/  @P3 LDS R21, [R21+0x3fc] ;  /* 0x0003fc0015153984 */ /* 0x000fe80000000800 */
[----:B------:R-:W2:Y:S01]  /*1430*/  @P3 LDS R10, [UR8] ;  /* 0x00000008ff0a3984 */ /* 0x000ea20008000800 */
[----:B------:R-:W-:-:S03]  /*1440*/  @P2 IADD3 R27, PT, PT, R11, UR4, -R6 ;  /* 0x000000040b1b2c10 */ /* 0x000fc6000fffe806 */
[----:B------:R-:W3:Y:S02]  /*1450*/  @P6 LDS R25, [R22+0x3fc] ;  /* 0x0003fc0016196984 */ /* 0x000ee40000000800 */
[----:B------:R-:W-:Y:S01]  /*1460*/  @P2 IMAD R27, R27, 0x4, R16 ;  /* 0x000000041b1b2824 */ /* 0x000fe200078e0210 */
[----:B------:R-:W-:-:S05]  /*1470*/  @P5 IADD3 R16, PT, PT, R19, UR4, -R6 ;  /* 0x0000000413105c10 */ /* 0x000fca000fffe806 */
[----:B0-----:R-:W-:Y:S01]  /*1480*/  @P5 IMAD R24, R16, 0x4, R14 ;  /* 0x0000000410185824 */ /* 0x001fe200078e020e */
[----:B------:R-:W-:Y:S04]  /*1490*/  @P2 LDS R27, [R27+0x3fc] ;  /* 0x0003fc001b1b2984 */ /* 0x000fe80000000800 */
[----:B------:R-:W0:Y:S04]  /*14a0*/  @P2 LDS R14, [UR8+0x8] ;  /* 0x00000808ff0e2984 */ /* 0x000e280008000800 */
[----:B------:R-:W-:Y:S04]  /*14b0*/  @P5 LDS R16, [UR8+0xc] ;  /* 0x00000c08ff105984 */ /* 0x000fe80008000800 */
[----:B------:R-:W4:Y:S01]  /*14c0*/  @P5 LDS R23, [R24+0x3fc] ;  /* 0x0003fc0018175984 */ /* 0x000f220000000800 */
[----:B------:R-:W2:Y:S08]  /*14d0*/  @P4 I2F.U16 R13, R13 ;  /* 0x0000000d000d4306 */ /* 0x000eb00000101000 */
[----:B------:R-:W3:Y:S01]  /*14e0*/  @P3 I2F.U16 R15, R15 ;  /* 0x0000000f000f3306 */ /* 0x000ee20000101000 */
[----:B-1----:R-:W-:-:S07]  /*14f0*/  @P4 FMUL R5, R5, R4 ;  /* 0x0000000405054220 */ /* 0x002fce0000400000 */
[----:B------:R-:W1:Y:S01]  /*1500*/  @P6 I2F.U16 R17, R17 ;  /* 0x0000001100116306 */ /* 0x000e620000101000 */
[----:B--2---:R-:W-:Y:S01]  /*1510*/  @P4 FFMA R2, R5, R13, R2 ;  /* 0x0000000d05024223 */ /* 0x004fe20000000002 */
[----:B------:R-:W-:Y:S01]  /*1520*/  @P3 FMUL R21, R10, R21 ;  /* 0x000000150a153220 */ /* 0x000fe20000400000 */
[----:B------:R-:W-:-:S05]  /*1530*/  @P4 FADD R3, R3, R5 ;  /* 0x0000000503034221 */ /* 0x000fca0000000000 */
[----:B------:R-:W2:Y:S01]  /*1540*/  @P2 I2F.U16 R11, R11 ;  /* 0x0000000b000b2306 */ /* 0x000ea20000101000 */
[----:B---3--:R-:W-:Y:S01]  /*1550*/  @P3 FFMA R2, R21, R15, R2 ;  /* 0x0000000f15023223 */ /* 0x008fe20000000002 */
[----:B------:R-:W-:Y:S01]  /*1560*/  @P6 FMUL R25, R12, R25 ;  /* 0x000000190c196220 */ /* 0x000fe20000400000 */
[----:B------:R-:W-:-:S05]  /*1570*/  @P3 FADD R3, R3, R21 ;  /* 0x0000001503033221 */ /* 0x000fca0000000000 */
[----:B------:R-:W3:Y:S01]  /*1580*/  @P5 I2F.U16 R19, R19 ;  /* 0x0000001300135306 */ /* 0x000ee20000101000 */
[----:B-1----:R-:W-:Y:S01]  /*1590*/  @P6 FFMA R2, R25, R17, R2 ;  /* 0x0000001119026223 */ /* 0x002fe20000000002 */
[----:B0-----:R-:W-:Y:S01]  /*15a0*/  @P2 FMUL R27, R14, R27 ;  /* 0x0000001b0e1b2220 */ /* 0x001fe20000400000 */
[----:B------:R-:W-:-:S03]  /*15b0*/  @P6 FADD R3, R3, R25 ;  /* 0x0000001903036221 */ /* 0x000fc60000000000 */
[----:B--2---:R-:W-:Y:S01]  /*15c0*/  @P2 FFMA R2, R27, R11, R2 ;  /* 0x0000000b1b022223 */ /* 0x004fe20000000002 */
[----:B----4-:R-:W-:Y:S01]  /*15d0*/  @P5 FMUL R23, R16, R23 ;  /* 0x0000001710175220 */ /* 0x010fe20000400000 */
[----:B------:R-:W-:Y:S01]  /*15e0*/  @P2 FADD R3, R3, R27 ;  /* 0x0000001b03032221 */ /* 0x000fe20000000000 */
[----:B------:R-:W-:-:S03]  /*15f0*/  UIADD3 UR8, UPT, UPT, UR8, 0x20, URZ ;  /* 0x0000002008087890 */ /* 0x000fc6000fffe0ff */
[----:B------:R-:W-:Y:S01]  /*1600*/  @P5 FADD R3, R3, R23 ;  /* 0x0000001703035221 */ /* 0x000fe20000000000 */
[----:B---3--:R-:W-:Y:S01]  /*1610*/  @P5 FFMA R2, R23, R19, R2 ;  /* 0x0000001317025223 */ /* 0x008fe20000000002 */
[----:B------:R-:W-:Y:S07]  /*1620*/  BRA.U UP1, `(.L_x_14) ;  /* 0xfffffff501e07547 */ /* 0x000fee000b83ffff */
[----:B------:R-:W-:-:S12]  /*1630*/  UIADD3 UR7, UPT, UPT, UR9, -0x3, URZ ;  /* 0xfffffffd09077890 */ /* 0x000fd8000fffe0ff */
.L_x_13:
[----:B------:R-:W1:Y:S01]  /*1640*/  LDCU UR9, c[0x0][0x3a0] ;  /* 0x00007400ff0977ac */ /* 0x000e620008000800 */
[----:B------:R-:W-:Y:S01]  /*1650*/  ULOP3.LUT UR8, UR14, 0x6, URZ, 0xc0, !UPT ;  /* 0x000000060e087892 */ /* 0x000fe2000f8ec0ff */
[----:B------:R-:W3:Y:S03]  /*1660*/  LDCU UR18, c[0x0][0x3a4] ;  /* 0x00007480ff1277ac */ /* 0x000ee60008000800 */
[----:B------:R-:W-:Y:S02]  /*1670*/  UISETP.GE.U32.AND UP1, UPT, UR8, 0x3, UPT ;  /* 0x000000030800788c */ /* 0x000fe4000bf26070 */
[----:B-1----:R-:W-:-:S07]  /*1680*/  ULOP3.LUT UP2, URZ, UR9, 0x1, URZ, 0xc0, !UPT ;  /* 0x0000000109ff7892 */ /* 0x002fce000f84c0ff */
[----:B------:R-:W-:Y:S05]  /*1690*/  BRA.U !UP1, `(.L_x_15) ;  /* 0x0000000109fc7547 */ /* 0x000fea000b800000 */
[----:B------:R-:W1:Y:S01]  /*16a0*/  LDCU UR8, c[0x0][0x3a4] ;  /* 0x00007480ff0877ac */ /* 0x000e620008000800 */
[----:B0-----:R-:W-:Y:S01]  /*16b0*/  VIADD R5, R7, UR7 ;  /* 0x0000000707057c36 */ /* 0x001fe20008000000 */
[----:B------:R-:W0:Y:S03]  /*16c0*/  LDCU.64 UR16, c[0x0][0x380] ;  /* 0x00007000ff1077ac */ /* 0x000e260008000a00 */
[C---:B------:R-:W-:Y:S02]  /*16d0*/  VIADD R4, R5.reuse, 0x1 ;  /* 0x0000000105047836 */ /* 0x040fe40000000000 */
[C---:B--2---:R-:W-:Y:S01]  /*16e0*/  VIADD R10, R5.reuse, 0x2 ;  /* 0x00000002050a7836 */ /* 0x044fe20000000000 */
[----:B-1----:R-:W-:Y:S01]  /*16f0*/  ISETP.GE.AND P1, PT, R5, UR8, PT ;  /* 0x0000000805007c0c */ /* 0x002fe2000bf26270 */
[----:B------:R-:W-:Y:S01]  /*1700*/  IMAD R9, R8, UR8, R5 ;  /* 0x0000000808097c24 */ /* 0x000fe2000f8e0205 */
[----:B------:R-:W-:-:S02]  /*1710*/  ISETP.GE.AND P2, PT, R4, UR8, PT ;  /* 0x0000000804007c0c */ /* 0x000fc4000bf46270 */
[C---:B------:R-:W-:Y:S02]  /*1720*/  ISETP.GT.AND P1, PT, R5.reuse, -0x1, !P1 ;  /* 0xffffffff0500780c */ /* 0x040fe40004f24270 */
[----:B------:R-:W-:Y:S01]  /*1730*/  ISETP.GT.AND P2, PT, R4, -0x1, !P2 ;  /* 0xffffffff0400780c */ /* 0x000fe20005744270 */
[----:B------:R-:W-:Y:S01]  /*1740*/  VIADD R4, R5, 0x3 ;  /* 0x0000000305047836 */ /* 0x000fe20000000000 */
[----:B------:R-:W-:Y:S02]  /*1750*/  ISETP.GE.AND P3, PT, R10, UR8, PT ;  /* 0x000000080a007c0c */ /* 0x000fe4000bf66270 */
[----:B------:R-:W-:Y:S02]  /*1760*/  PLOP3.LUT P1, PT, P1, P0, PT, 0x80, 0x8 ;  /* 0x000000000008781c */ /* 0x000fe40000f21070 */
[----:B------:R-:W-:Y:S02]  /*1770*/  ISETP.GE.AND P4, PT, R4, UR8, PT ;  /* 0x0000000804007c0c */ /* 0x000fe4000bf86270 */
[----:B------:R-:W-:-:S02]  /*1780*/  ISETP.GT.AND P3, PT, R10, -0x1, !P3 ;  /* 0xffffffff0a00780c */ /* 0x000fc40005f64270 */
[C---:B0-----:R-:W-:Y:S02]  /*1790*/  IADD3 R12, P5, PT, R9.reuse, UR16, RZ ;  /* 0x00000010090c7c10 */ /* 0x041fe4000ffbe0ff */
[----:B------:R-:W-:Y:S02]  /*17a0*/  PLOP3.LUT P2, PT, P2, P0, PT, 0x80, 0x8 ;  /* 0x000000000008781c */ /* 0x000fe40001741070 */
[----:B------:R-:W-:Y:S02]  /*17b0*/  ISETP.GT.AND P4, PT, R4, -0x1, !P4 ;  /* 0xffffffff0400780c */ /* 0x000fe40006784270 */
[----:B------:R-:W-:Y:S02]  /*17c0*/  PLOP3.LUT P3, PT, P3, P0, PT, 0x80, 0x8 ;  /* 0x000000000008781c */ /* 0x000fe40001f61070 */
[----:B------:R-:W-:Y:S02]  /*17d0*/  LEA.HI.X.SX32 R13, R9, UR17, 0x1, P5 ;  /* 0x00000011090d7c11 */ /* 0x000fe4000a8f0eff */
[----:B------:R-:W-:-:S03]  /*17e0*/  PLOP3.LUT P4, PT, P4, P0, PT, 0x80, 0x8 ;  /* 0x000000000008781c */ /* 0x000fc60002781070 */
[----:B------:R-:W2:Y:S04]  /*17f0*/  @P1 LDG.E.U8 R15, desc[UR12][R12.64] ;  /* 0x0000000c0c0f1981 */ /* 0x000ea8000c1e1100 */
[----:B------:R-:W4:Y:S04]  /*1800*/  @P2 LDG.E.U8 R11, desc[UR12][R12.64+0x1] ;  /* 0x0000010c0c0b2981 */ /* 0x000f28000c1e1100 */
[----:B------:R-:W3:Y:S04]  /*1810*/  @P3 LDG.E.U8 R9, desc[UR12][R12.64+0x2] ;  /* 0x0000020c0c093981 */ /* 0x000ee8000c1e1100 */
[----:B------:R0:W3:Y:S01]  /*1820*/  @P4 LDG.E.U8 R5, desc[UR12][R12.64+0x3] ;  /* 0x0000030c0c054981 */ /* 0x0000e2000c1e1100 */
[----:B------:R-:W1:Y:S01]  /*1830*/  S2UR UR11, SR_CgaCtaId ;  /* 0x00000000000b79c3 */ /* 0x000e620000008800 */
[----:B------:R-:W-:Y:S01]  /*1840*/  UMOV UR9, 0x400 ;  /* 0x0000040000097882 */ /* 0x000fe20000000000 */
[----:B------:R-:W-:-:S02]  /*1850*/  UIADD3 UR8, UPT, UPT, UR15, UR7, URZ ;  /* 0x000000070f087290 */ /* 0x000fc4000fffe0ff */
[----:B------:R-:W-:Y:S02]  /*1860*/  UIADD3 UR7, UPT, UPT, UR7, 0x4, URZ ;  /* 0x0000000407077890 */ /* 0x000fe4000fffe0ff */
[----:B-1----:R-:W-:-:S04]  /*1870*/  ULEA UR9, UR11, UR9, 0x18 ;  /* 0x000000090b097291 */ /* 0x002fc8000f8ec0ff */
[----:B------:R-:W-:-:S09]  /*1880*/  ULEA UR8, UR8, UR9, 0x2 ;  /* 0x0000000908087291 */ /* 0x000fd2000f8e10ff */
[----:B0-----:R-:W-:Y:S01]  /*1890*/  @P2 LDS R12, [UR8+0x4] ;  /* 0x00000408ff0c2984 */ /* 0x001fe20008000800 */
[--C-:B--2--5:R-:W-:Y:S02]  /*18a0*/  @P1 IADD3 R4, PT, PT, R15, UR4, -R6.reuse ;  /* 0x000000040f041c10 */ /* 0x124fe4000fffe806 */
[----:B------:R-:W0:Y:S01]  /*18b0*/  @P1 I2F.U16 R15, R15 ;  /* 0x0000000f000f1306 */ /* 0x000e220000101000 */
[--C-:B----4-:R-:W-:Y:S02]  /*18c0*/  @P2 IADD3 R14, PT, PT, R11, UR4, -R6.reuse ;  /* 0x000000040b0e2c10 */ /* 0x110fe4000fffe806 */
[----:B------:R-:W-:Y:S02]  /*18d0*/  @P1 LEA R10, R4, UR9, 0x2 ;  /* 0x00000009040a1c11 */ /* 0x000fe4000f8e10ff */
[--C-:B---3--:R-:W-:Y:S01]  /*18e0*/  @P3 IADD3 R16, PT, PT, R9, UR4, -R6.reuse ;  /* 0x0000000409103c10 */ /* 0x108fe2000fffe806 */
[----:B------:R-:W-:Y:S01]  /*18f0*/  @P1 LDS R4, [UR8] ;  /* 0x00000008ff041984 */ /* 0x000fe20008000800 */
[----:B------:R-:W-:Y:S01]  /*1900*/  @P2 LEA R14, R14, UR9, 0x2 ;  /* 0x000000090e0e2c11 */ /* 0x000fe2000f8e10ff */
[----:B------:R-:W1:Y:S01]  /*1910*/  @P2 I2F.U16 R11, R11 ;  /* 0x0000000b000b2306 */ /* 0x000e620000101000 */
[----:B------:R-:W-:Y:S01]  /*1920*/  @P4 IADD3 R20, PT, PT, R5, UR4, -R6 ;  /* 0x0000000405144c10 */ /* 0x000fe2000fffe806 */
[----:B------:R-:W2:Y:S01]  /*1930*/  @P1 LDS R13, [R10+0x3fc] ;  /* 0x0003fc000a0d1984 */ /* 0x000ea20000000800 */
[----:B------:R-:W-:-:S02]  /*1940*/  @P3 LEA R19, R16, UR9, 0x2 ;  /* 0x0000000910133c11 */ /* 0x000fc4000f8e10ff */
[----:B------:R-:W-:Y:S01]  /*1950*/  @P4 LEA R21, R20, UR9, 0x2 ;  /* 0x0000000914154c11 */ /* 0x000fe2000f8e10ff */
[----:B------:R-:W3:Y:S02]  /*1960*/  @P2 LDS R17, [R14+0x3fc] ;  /* 0x0003fc000e112984 */ /* 0x000ee40000000800 */
[----:B------:R-:W4:Y:S02]  /*1970*/  @P3 I2F.U16 R9, R9 ;  /* 0x0000000900093306 */ /* 0x000f240000101000 */
[----:B------:R-:W-:Y:S04]  /*1980*/  @P3 LDS R16, [UR8+0x8] ;  /* 0x00000808ff103984 */ /* 0x000fe80008000800 */
[----:B------:R-:W4:Y:S02]  /*1990*/  @P3 LDS R19, [R19+0x3fc] ;  /* 0x0003fc0013133984 */ /* 0x000f240000000800 */
[----:B------:R-:W4:Y:S02]  /*19a0*/  @P4 I2F.U16 R5, R5 ;  /* 0x0000000500054306 */ /* 0x000f240000101000 */
[----:B------:R-:W-:Y:S04]  /*19b0*/  @P4 LDS R20, [UR8+0xc] ;  /* 0x00000c08ff144984 */ /* 0x000fe80008000800 */
[----:B------:R-:W4:Y:S01]  /*19c0*/  @P4 LDS R21, [R21+0x3fc] ;  /* 0x0003fc0015154984 */ /* 0x000f220000000800 */
[----:B--2---:R-:W-:-:S04]  /*19d0*/  @P1 FMUL R13, R4, R13 ;  /* 0x0000000d040d1220 */ /* 0x004fc80000400000 */
[----:B0-----:R-:W-:Y:S01]  /*19e0*/  @P1 FFMA R2, R13, R15, R2 ;  /* 0x0000000f0d021223 */ /* 0x001fe20000000002 */
[----:B---3--:R-:W-:Y:S01]  /*19f0*/  @P2 FMUL R17, R12, R17 ;  /* 0x000000110c112220 */ /* 0x008fe20000400000 */
[----:B------:R-:W-:-:S03]  /*1a00*/  @P1 FADD R3, R3, R13 ;  /* 0x0000000d03031221 */ /* 0x000fc60000000000 */
[----:B-1----:R-:W-:Y:S01]  /*1a10*/  @P2 FFMA R2, R17, R11, R2 ;  /* 0x0000000b11022223 */ /* 0x002fe20000000002 */
[----:B------:R-:W-:Y:S01]  /*1a20*/  @P2 FADD R3, R3, R17 ;  /* 0x0000001103032221 */ /* 0x000fe20000000000 */
[----:B----4-:R-:W-:-:S04]  /*1a30*/  @P3 FMUL R19, R16, R19 ;  /* 0x0000001310133220 */ /* 0x010fc80000400000 */
[----:B------:R-:W-:Y:S01]  /*1a40*/  @P3 FFMA R2, R19, R9, R2 ;  /* 0x0000000913023223 */ /* 0x000fe20000000002 */
[----:B------:R-:W-:Y:S01]  /*1a50*/  @P3 FADD R3, R3, R19 ;  /* 0x0000001303033221 */ /* 0x000fe20000000000 */
[----:B------:R-:W-:-:S04]  /*1a60*/  @P4 FMUL R21, R20, R21 ;  /* 0x0000001514154220 */ /* 0x000fc80000400000 */
[----:B------:R-:W-:Y:S01]  /*1a70*/  @P4 FFMA R2, R21, R5, R2 ;  /* 0x0000000515024223 */ /* 0x000fe20000000002 */
[----:B------:R-:W-:-:S07]  /*1a80*/  @P4 FADD R3, R3, R21 ;  /* 0x0000001503034221 */ /* 0x000fce0000000000 */
.L_x_15:
[----:B------:R-:W-:Y:S05]  /*1a90*/  BRA.U !UP2, `(.L_x_16) ;  /* 0x000000010a947547 */ /* 0x000fea000b800000 */
[----:B------:R-:W1:Y:S01]  /*1aa0*/  LDCU UR8, c[0x0][0x3a4] ;  /* 0x00007480ff0877ac */ /* 0x000e620008000800 */
[----:B0-----:R-:W-:Y:S01]  /*1ab0*/  VIADD R5, R7, UR7 ;  /* 0x0000000707057c36 */ /* 0x001fe20008000000 */
[----:B------:R-:W0:Y:S03]  /*1ac0*/  LDCU.64 UR16, c[0x0][0x380] ;  /* 0x00007000ff1077ac */ /* 0x000e260008000a00 */
[C---:B------:R-:W-:Y:S01]  /*1ad0*/  VIADD R4, R5.reuse, 0x1 ;  /* 0x0000000105047836 */ /* 0x040fe20000000000 */
[----:B-1----:R-:W-:-:S04]  /*1ae0*/  ISETP.GE.AND P1, PT, R5, UR8, PT ;  /* 0x0000000805007c0c */ /* 0x002fc8000bf26270 */
[----:B------:R-:W-:Y:S02]  /*1af0*/  ISETP.GE.AND P2, PT, R4, UR8, PT ;  /* 0x0000000804007c0c */ /* 0x000fe4000bf46270 */
[----:B------:R-:W-:Y:S01]  /*1b00*/  ISETP.GT.AND P1, PT, R5, -0x1, !P1 ;  /* 0xffffffff0500780c */ /* 0x000fe20004f24270 */
[----:B------:R-:W-:Y:S01]  /*1b10*/  IMAD R5, R8, UR8, R5 ;  /* 0x0000000808057c24 */ /* 0x000fe2000f8e0205 */
[----:B------:R-:W-:Y:S02]  /*1b20*/  ISETP.GT.AND P2, PT, R4, -0x1, !P2 ;  /* 0xffffffff0400780c */ /* 0x000fe40005744270 */
[----:B------:R-:W-:Y:S02]  /*1b30*/  PLOP3.LUT P1, PT, P1, P0, PT, 0x80, 0x8 ;  /* 0x000000000008781c */ /* 0x000fe40000f21070 */
[----:B0-----:R-:W-:Y:S02]  /*1b40*/  IADD3 R4, P3, PT, R5, UR16, RZ ;  /* 0x0000001005047c10 */ /* 0x001fe4000ff7e0ff */
[----:B------:R-:W-:-:S02]  /*1b50*/  PLOP3.LUT P2, PT, P2, P0, PT, 0x80, 0x8 ;  /* 0x000000000008781c */ /* 0x000fc40001741070 */
[----:B------:R-:W-:-:S07]  /*1b60*/  LEA.HI.X.SX32 R5, R5, UR17, 0x1, P3 ;  /* 0x0000001105057c11 */ /* 0x000fce00098f0eff */
[----:B------:R-:W4:Y:S04]  /*1b70*/  @P1 LDG.E.U8 R9, desc[UR12][R4.64] ;  /* 0x0000000c04091981 */ /* 0x000f28000c1e1100 */
[----:B--2---:R0:W2:Y:S01]  /*1b80*/  @P2 LDG.E.U8 R13, desc[UR12][R4.64+0x1] ;  /* 0x0000010c040d2981 */ /* 0x0040a2000c1e1100 */
[----:B------:R-:W1:Y:S01]  /*1b90*/  S2UR UR11, SR_CgaCtaId ;  /* 0x00000000000b79c3 */ /* 0x000e620000008800 */
[----:B------:R-:W-:Y:S01]  /*1ba0*/  UMOV UR9, 0x400 ;  /* 0x0000040000097882 */ /* 0x000fe20000000000 */
[----:B------:R-:W-:Y:S02]  /*1bb0*/  UIADD3 UR8, UPT, UPT, UR15, UR7, URZ ;  /* 0x000000070f087290 */ /* 0x000fe4000fffe0ff */
[----:B------:R-:W-:Y:S02]  /*1bc0*/  UIADD3 UR7, UPT, UPT, UR7, 0x2, URZ ;  /* 0x0000000207077890 */ /* 0x000fe4000fffe0ff */
[----:B-1----:R-:W-:-:S04]  /*1bd0*/  ULEA UR9, UR11, UR9, 0x18 ;  /* 0x000000090b097291 */ /* 0x002fc8000f8ec0ff */
[----:B------:R-:W-:-:S09]  /*1be0*/  ULEA UR8, UR8, UR9, 0x2 ;  /* 0x0000000908087291 */ /* 0x000fd2000f8e10ff */
[----:B0-----:R-:W-:Y:S01]  /*1bf0*/  @P2 LDS R4, [UR8+0x4] ;  /* 0x00000408ff042984 */ /* 0x001fe20008000800 */
[--C-:B----45:R-:W-:Y:S02]  /*1c00*/  @P1 IADD3 R10, PT, PT, R9, UR4, -R6.reuse ;  /* 0x00000004090a1c10 */ /* 0x130fe4000fffe806 */
[----:B------:R-:W0:Y:S02]  /*1c10*/  @P1 I2F.U16 R9, R9 ;  /* 0x0000000900091306 */ /* 0x000e240000101000 */
[----:B------:R-:W-:Y:S02]  /*1c20*/  @P1 LEA R11, R10, UR9, 0x2 ;  /* 0x000000090a0b1c11 */ /* 0x000fe4000f8e10ff */
[----:B--2---:R-:W-:Y:S01]  /*1c30*/  @P2 IADD3 R12, PT, PT, R13, UR4, -R6 ;  /* 0x000000040d0c2c10 */ /* 0x004fe2000fffe806 */
[----:B------:R-:W-:Y:S03]  /*1c40*/  @P1 LDS R10, [UR8] ;  /* 0x00000008ff0a1984 */ /* 0x000fe60008000800 */
[----:B------:R-:W-:Y:S01]  /*1c50*/  @P2 LEA R12, R12, UR9, 0x2 ;  /* 0x000000090c0c2c11 */ /* 0x000fe2000f8e10ff */
[----:B------:R-:W1:Y:S01]  /*1c60*/  @P1 LDS R11, [R11+0x3fc] ;  /* 0x0003fc000b0b1984 */ /* 0x000e620000000800 */
[----:B------:R-:W2:Y:S03]  /*1c70*/  @P2 I2F.U16 R13, R13 ;  /* 0x0000000d000d2306 */ /* 0x000ea60000101000 */
[----:B------:R-:W4:Y:S01]  /*1c80*/  @P2 LDS R15, [R12+0x3fc] ;  /* 0x0003fc000c0f2984 */ /* 0x000f220000000800 */
[----:B-1----:R-:W-:Y:S01]  /*1c90*/  @P1 FMUL R5, R10, R11 ;  /* 0x0000000b0a051220 */ /* 0x002fe20000400000 */
[----:B----4-:R-:W-:-:S03]  /*1ca0*/  @P2 FMUL R15, R4, R15 ;  /* 0x0000000f040f2220 */ /* 0x010fc60000400000 */
[----:B0-----:R-:W-:Y:S01]  /*1cb0*/  @P1 FFMA R2, R5, R9, R2 ;  /* 0x0000000905021223 */ /* 0x001fe20000000002 */
[----:B------:R-:W-:-:S03]  /*1cc0*/  @P1 FADD R3, R3, R5 ;  /* 0x0000000503031221 */ /* 0x000fc60000000000 */
[----:B--2---:R-:W-:Y:S01]  /*1cd0*/  @P2 FFMA R2, R15, R13, R2 ;  /* 0x0000000d0f022223 */ /* 0x004fe20000000002 */
[----:B------:R-:W-:-:S07]  /*1ce0*/  @P2 FADD R3, R3, R15 ;  /* 0x0000000f03032221 */ /* 0x000fce0000000000 */
.L_x_16:
[----:B0-----:R-:W-:Y:S01]  /*1cf0*/  VIADD R5, R7, UR7 ;  /* 0x0000000707057c36 */ /* 0x001fe20008000000 */
[----:B------:R-:W-:Y:S04]  /*1d00*/  BSSY.RECONVERGENT B0, `(.L_x_17) ;  /* 0x0000017000007945 */ /* 0x000fe80003800200 */
[----:B---3--:R-:W-:-:S04]  /*1d10*/  ISETP.GE.AND P1, PT, R5, UR18, PT ;  /* 0x0000001205007c0c */ /* 0x008fc8000bf26270 */
[----:B------:R-:W-:-:S04]  /*1d20*/  ISETP.GT.AND P1, PT, R5, -0x1, !P1 ;  /* 0xffffffff0500780c */ /* 0x000fc80004f24270 */
[----:B------:R-:W-:-:S13]  /*1d30*/  PLOP3.LUT P1, PT, P1, P0, PT, 0x80, 0x8 ;  /* 0x000000000008781c */ /* 0x000fda0000f21070 */
[----:B------:R-:W-:Y:S05]  /*1d40*/  @!P1 BRA `(.L_x_18) ;  /* 0x0000000000489947 */ /* 0x000fea0003800000 */
[----:B------:R-:W0:Y:S01]  /*1d50*/  LDCU.64 UR8, c[0x0][0x380] ;  /* 0x00007000ff0877ac */ /* 0x000e220008000a00 */
[----:B------:R-:W-:-:S05]  /*1d60*/  IMAD R8, R8, UR18, R5 ;  /* 0x0000001208087c24 */ /* 0x000fca000f8e0205 */
[----:B0-----:R-:W-:-:S04]  /*1d70*/  IADD3 R4, P0, PT, R8, UR8, RZ ;  /* 0x0000000808047c10 */ /* 0x001fc8000ff1e0ff */
[----:B------:R-:W-:-:S06]  /*1d80*/  LEA.HI.X.SX32 R5, R8, UR9, 0x1, P0 ;  /* 0x0000000908057c11 */ /* 0x000fcc00080f0eff */
[----:B------:R-:W3:Y:S01]  /*1d90*/  LDG.E.U8 R5, desc[UR12][R4.64] ;  /* 0x0000000c04057981 */ /* 0x000ee2000c1e1100 */
[----:B------:R-:W0:Y:S01]  /*1da0*/  S2UR UR11, SR_CgaCtaId ;  /* 0x00000000000b79c3 */ /* 0x000e220000008800 */
[----:B------:R-:W-:Y:S01]  /*1db0*/  UMOV UR9, 0x400 ;  /* 0x0000040000097882 */ /* 0x000fe20000000000 */
[----:B------:R-:W-:Y:S02]  /*1dc0*/  UIADD3 UR8, UPT, UPT, UR15, UR7, URZ ;  /* 0x000000070f087290 */ /* 0x000fe4000fffe0ff */
[----:B0-----:R-:W-:-:S04]  /*1dd0*/  ULEA UR9, UR11, UR9, 0x18 ;  /* 0x000000090b097291 */ /* 0x001fc8000f8ec0ff */
[----:B------:R-:W-:Y:S01]  /*1de0*/  ULEA UR8, UR8, UR9, 0x2 ;  /* 0x0000000908087291 */ /* 0x000fe2000f8e10ff */
[----:B---3-5:R-:W-:Y:S01]  /*1df0*/  IADD3 R8, PT, PT, R5, UR4, -R6 ;  /* 0x0000000405087c10 */ /* 0x028fe2000fffe806 */
[----:B--2---:R-:W0:Y:S03]  /*1e00*/  I2F.U16 R10, R5 ;  /* 0x00000005000a7306 */ /* 0x004e260000101000 */
[----:B------:R-:W-:-:S04]  /*1e10*/  LEA R9, R8, UR9, 0x2 ;  /* 0x0000000908097c11 */ /* 0x000fc8000f8e10ff */
[----:B------:R-:W-:Y:S04]  /*1e20*/  LDS R8, [UR8] ;  /* 0x00000008ff087984 */ /* 0x000fe80008000800 */
[----:B------:R-:W1:Y:S02]  /*1e30*/  LDS R9, [R9+0x3fc] ;  /* 0x0003fc0009097984 */ /* 0x000e640000000800 */
[----:B-1----:R-:W-:-:S04]  /*1e40*/  FMUL R11, R8, R9 ;  /* 0x00000009080b7220 */ /* 0x002fc80000400000 */
[----:B0-----:R-:W-:Y:S01]  /*1e50*/  FFMA R2, R11, R10, R2 ;  /* 0x0000000a0b027223 */ /* 0x001fe20000000002 */
[----:B------:R-:W-:-:S07]  /*1e60*/  FADD R3, R3, R11 ;  /* 0x0000000b03037221 */ /* 0x000fce0000000000 */
.L_x_18:
[----:B------:R-:W-:Y:S05]  /*1e70*/  BSYNC.RECONVERGENT B0 ;  /* 0x0000000000007941 */ /* 0x000fea0003800200 */
.L_x_17:
[----:B------:R-:W-:Y:S05]  /*1e80*/  BRA.U UP0, `(.L_x_19) ;  /* 0xffffffed00587547 */ /* 0x000fea000b83ffff */
.L_x_12:
[----:B------:R-:W-:Y:S01]  /*1e90*/  FSETP.NEU.AND P0, PT, R3, RZ, PT ;  /* 0x000000ff0300720b */ /* 0x000fe20003f0d000 */
[----:B------:R-:W-:Y:S01]  /*1ea0*/  BSSY.RECONVERGENT B0, `(.L_x_20) ;  /* 0x0000013000007945 */ /* 0x000fe20003800200 */
[----:B------:R-:W-:-:S11]  /*1eb0*/  PRMT R0, RZ, 0x7610, R0 ;  /* 0x00007610ff007816 */ /* 0x000fd60000000000 */
[----:B------:R-:W-:Y:S05]  /*1ec0*/  @!P0 BRA `(.L_x_21) ;  /* 0x0000000000408947 */ /* 0x000fea0003800000 */
[----:B------:R-:W0:Y:S01]  /*1ed0*/  MUFU.RCP R0, R3 ;  /* 0x0000000300007308 */ /* 0x000e220000001000 */
[----:B------:R-:W-:Y:S07]  /*1ee0*/  BSSY.RECONVERGENT B1, `(.L_x_22) ;  /* 0x000000c000017945 */ /* 0x000fee0003800200 */
[----:B------:R-:W1:Y:S01]  /*1ef0*/  FCHK P0, R2, R3 ;  /* 0x0000000302007302 */ /* 0x000e620000000000 */
[----:B0-----:R-:W-:-:S04]  /*1f00*/  FFMA R5, R0, -R3, 1 ;  /* 0x3f80000000057423 */ /* 0x001fc80000000803 */
[----:B------:R-:W-:-:S04]  /*1f10*/  FFMA R0, R0, R5, R0 ;  /* 0x0000000500007223 */ /* 0x000fc80000000000 */
[----:B------:R-:W-:-:S04]  /*1f20*/  FFMA R5, R0, R2, RZ ;  /* 0x0000000200057223 */ /* 0x000fc800000000ff */
[----:B------:R-:W-:-:S04]  /*1f30*/  FFMA R4, R5, -R3, R2 ;  /* 0x8000000305047223 */ /* 0x000fc80000000002 */
[----:B------:R-:W-:Y:S01]  /*1f40*/  FFMA R4, R0, R4, R5 ;  /* 0x0000000400047223 */ /* 0x000fe20000000005 */
[----:B-1----:R-:W-:Y:S06]  /*1f50*/  @!P0 BRA `(.L_x_23) ;  /* 0x0000000000108947 */ /* 0x002fec0003800000 */
[----:B------:R-:W-:Y:S01]  /*1f60*/  IMAD.MOV.U32 R0, RZ, RZ, R2 ;  /* 0x000000ffff007224 */ /* 0x000fe200078e0002 */
[----:B------:R-:W-:-:S07]  /*1f70*/  MOV R2, 0x1f90 ;  /* 0x00001f9000027802 */ /* 0x000fce0000000f00 */
[----:B--2--5:R-:W-:Y:S05]  /*1f80*/  CALL.REL.NOINC `($__internal_0_$__cuda_sm3x_div_rn_noftz_f32_slowpath) ;  /* 0x0000000000287944 */ /* 0x024fea0003c00000 */
[----:B------:R-:W-:-:S07]  /*1f90*/  IMAD.MOV.U32 R4, RZ, RZ, R0 ;  /* 0x000000ffff047224 */ /* 0x000fce00078e0000 */
.L_x_23:
[----:B------:R-:W-:Y:S05]  /*1fa0*/  BSYNC.RECONVERGENT B1 ;  /* 0x0000000000017941 */ /* 0x000fea0003800200 */
.L_x_22:
[----:B------:R-:W0:Y:S02]  /*1fb0*/  F2I.U32.TRUNC.NTZ R4, R4 ;  /* 0x0000000400047305 */ /* 0x000e24000020f000 */
[----:B0-----:R-:W-:-:S07]  /*1fc0*/  PRMT R0, R4, 0x7610, R0 ;  /* 0x0000761004007816 */ /* 0x001fce0000000000 */
.L_x_21:
[----:B------:R-:W-:Y:S05]  /*1fd0*/  BSYNC.RECONVERGENT B0 ;  /* 0x0000000000007941 */ /* 0x000fea0003800200 */
.L_x_20:
[----:B------:R-:W0:Y:S02]  /*1fe0*/  LDCU.64 UR4, c[0x0][0x388] ;  /* 0x00007100ff0477ac */ /* 0x000e240008000a00 */
[----:B0-----:R-:W-:-:S04]  /*1ff0*/  IADD3 R2, P0, PT, R18, UR4, RZ ;  /* 0x0000000412027c10 */ /* 0x001fc8000ff1e0ff */
[----:B------:R-:W-:-:S05]  /*2000*/  LEA.HI.X.SX32 R3, R18, UR5, 0x1, P0 ;  /* 0x0000000512037c11 */ /* 0x000fca00080f0eff */
[----:B------:R-:W-:Y:S01]  /*2010*/  STG.E.U8 desc[UR12][R2.64], R0 ;  /* 0x0000000002007986 */ /* 0x000fe2000c10110c */
[----:B------:R-:W-:Y:S05]  /*2020*/  EXIT ;  /* 0x000000000000794d */ /* 0x000fea0003800000 */
        .weak           $__internal_0_$__cuda_sm3x_div_rn_noftz_f32_slowpath
        .type           $__internal_0_$__cuda_sm3x_div_rn_noftz_f32_slowpath,@function
        .size           $__internal_0_$__cuda_sm3x_div_rn_noftz_f32_slowpath,(.L_x_62 - $__internal_0_$__cuda_sm3x_div_rn_noftz_f32_slowpath)
$__internal_0_$__cuda_sm3x_div_rn_noftz_f32_slowpath:
[----:B------:R-:W-:Y:S01]  /*2030*/  SHF.R.U32.HI R5, RZ, 0x17, R3 ;  /* 0x00000017ff057819 */ /* 0x000fe20000011603 */
[----:B------:R-:W-:Y:S01]  /*2040*/  BSSY.RECONVERGENT B2, `(.L_x_24) ;  /* 0x0000062000027945 */ /* 0x000fe20003800200 */
[----:B------:R-:W-:Y:S02]  /*2050*/  SHF.R.U32.HI R4, RZ, 0x17, R0 ;  /* 0x00000017ff047819 */ /* 0x000fe40000011600 */
[----:B------:R-:W-:Y:S02]  /*2060*/  LOP3.LUT R10, R5, 0xff, RZ, 0xc0, !PT ;  /* 0x000000ff050a7812 */ /* 0x000fe400078ec0ff */
[----:B------:R-:W-:-:S03]  /*2070*/  LOP3.LUT R8, R4, 0xff, RZ, 0xc0, !PT ;  /* 0x000000ff04087812 */ /* 0x000fc600078ec0ff */
[----:B------:R-:W-:Y:S02]  /*2080*/  VIADD R6, R10, 0xffffffff ;  /* 0xffffffff0a067836 */ /* 0x000fe40000000000 */
[----:B------:R-:W-:-:S03]  /*2090*/  VIADD R5, R8, 0xffffffff ;  /* 0xffffffff08057836 */ /* 0x000fc60000000000 */
[----:B------:R-:W-:-:S04]  /*20a0*/  ISETP.GT.U32.AND P0, PT, R6, 0xfd, PT ;  /* 0x000000fd0600780c */ /* 0x000fc80003f04070 */
[----:B------:R-:W-:-:S13]  /*20b0*/  ISETP.GT.U32.OR P0, PT, R5, 0xfd, P0 ;  /* 0x000000fd0500780c */ /* 0x000fda0000704470 */
[----:B------:R-:W-:Y:S01]  /*20c0*/  @!P0 IMAD.MOV.U32 R4, RZ, RZ, RZ ;  /* 0x000000ffff048224 */ /* 0x000fe200078e00ff */
[----:B------:R-:W-:Y:S06]  /*20d0*/  @!P0 BRA `(.L_x_25) ;  /* 0x00000000005c8947 */ /* 0x000fec0003800000 */
[----:B------:R-:W-:Y:S02]  /*20e0*/  FSETP.GTU.FTZ.AND P0, PT, |R0|, +INF , PT ;  /* 0x7f8000000000780b */ /* 0x000fe40003f1c200 */
[----:B------:R-:W-:-:S04]  /*20f0*/  FSETP.GTU.FTZ.AND P1, PT, |R3|, +INF , PT ;  /* 0x7f8000000300780b */ /* 0x000fc80003f3c200 */
[----:B------:R-:W-:-:S13]  /*2100*/  PLOP3.LUT P0, PT, P0, P1, PT, 0xf8, 0x8f ;  /* 0x00000000008f781c */ /* 0x000fda0000703f70 */
[----:B------:R-:W-:Y:S05]  /*2110*/  @P0 BRA `(.L_x_26) ;  /* 0x00000004004c0947 */ /* 0x000fea0003800000 */
[----:B------:R-:W-:-:S13]  /*2120*/  LOP3.LUT P0, RZ, R3, 0x7fffffff, R0, 0xc8, !PT ;  /* 0x7fffffff03ff7812 */ /* 0x000fda000780c800 */
[----:B------:R-:W-:Y:S05]  /*2130*/  @!P0 BRA `(.L_x_27) ;  /* 0x00000004003c8947 */ /* 0x000fea0003800000 */
[C---:B------:R-:W-:Y:S02]  /*2140*/  FSETP.NEU.FTZ.AND P0, PT, |R0|.reuse, +INF , PT ;  /* 0x7f8000000000780b */ /* 0x040fe40003f1d200 */
[----:B------:R-:W-:Y:S02]  /*2150*/  FSETP.NEU.FTZ.AND P2, PT, |R3|, +INF , PT ;  /* 0x7f8000000300780b */ /* 0x000fe40003f5d200 */
[----:B------:R-:W-:-:S11]  /*2160*/  FSETP.NEU.FTZ.AND P1, PT, |R0|, +INF , PT ;  /* 0x7f8000000000780b */ /* 0x000fd60003f3d200 */
[----:B------:R-:W-:Y:S05]  /*2170*/  @!P2 BRA !P0, `(.L_x_27) ;  /* 0x00000004002ca947 */ /* 0x000fea0004000000 */
[----:B------:R-:W-:-:S04]  /*2180*/  LOP3.LUT P0, RZ, R0, 0x7fffffff, RZ, 0xc0, !PT ;  /* 0x7fffffff00ff7812 */ /* 0x000fc8000780c0ff */
[----:B------:R-:W-:-:S13]  /*2190*/  PLOP3.LUT P0, PT, P2, P0, PT, 0x2f, 0xf2 ;  /* 0x0000000000f2781c */ /* 0x000fda0001700577 */
[----:B------:R-:W-:Y:S05]  /*21a0*/  @P0 BRA `(.L_x_28) ;  /* 0x0000000400180947 */ /* 0x000fea0003800000 */
[----:B------:R-:W-:-:S04]  /*21b0*/  LOP3.LUT P0, RZ, R3, 0x7fffffff, RZ, 0xc0, !PT ;  /* 0x7fffffff03ff7812 */ /* 0x000fc8000780c0ff */
[----:B------:R-:W-:-:S13]  /*21c0*/  PLOP3.LUT P0, PT, P1, P0, PT, 0x2f, 0xf2 ;  /* 0x0000000000f2781c */ /* 0x000fda0000f00577 */
[----:B------:R-:W-:Y:S05]  /*21d0*/  @P0 BRA `(.L_x_29) ;  /* 0x0000000400000947 */ /* 0x000fea0003800000 */
[----:B------:R-:W-:Y:S02]  /*21e0*/  ISETP.GE.AND P0, PT, R5, RZ, PT ;  /* 0x000000ff0500720c */ /* 0x000fe40003f06270 */
[----:B------:R-:W-:-:S11]  /*21f0*/  ISETP.GE.AND P1, PT, R6, RZ, PT ;  /* 0x000000ff0600720c */ /* 0x000fd60003f26270 */
[----:B------:R-:W-:Y:S02]  /*2200*/  @P0 IMAD.MOV.U32 R4, RZ, RZ, RZ ;  /* 0x000000ffff040224 */ /* 0x000fe400078e00ff */
[----:B------:R-:W-:Y:S01]  /*2210*/  @!P0 FFMA R0, R0, 1.84467440737095516160e+19, RZ ;  /* 0x5f80000000008823 */ /* 0x000fe200000000ff */
[----:B------:R-:W-:Y:S02]  /*2220*/  @!P0 IMAD.MOV.U32 R4, RZ, RZ, -0x40 ;  /* 0xffffffc0ff048424 */ /* 0x000fe400078e00ff */
[----:B------:R-:W-:Y:S02]  /*2230*/  @!P1 FFMA R3, R3, 1.84467440737095516160e+19, RZ ;  /* 0x5f80000003039823 */ /* 0x000fe400000000ff */
[----:B------:R-:W-:-:S07]  /*2240*/  @!P1 VIADD R4, R4, 0x40 ;  /* 0x0000004004049836 */ /* 0x000fce0000000000 */
.L_x_25:
[----:B------:R-:W-:Y:S01]  /*2250*/  LEA R6, R10, 0xc0800000, 0x17 ;  /* 0xc08000000a067811 */ /* 0x000fe200078eb8ff */
[----:B------:R-:W-:Y:S04]  /*2260*/  BSSY.RECONVERGENT B3, `(.L_x_30) ;  /* 0x0000036000037945 */ /* 0x000fe80003800200 */
[----:B------:R-:W-:Y:S02]  /*2270*/  IMAD.IADD R6, R3, 0x1, -R6 ;  /* 0x0000000103067824 */ /* 0x000fe400078e0a06 */
[----:B------:R-:W-:Y:S02]  /*2280*/  VIADD R3, R8, 0xffffff81 ;  /* 0xffffff8108037836 */ /* 0x000fe40000000000 */
[----:B------:R-:W0:Y:S01]  /*2290*/  MUFU.RCP R5, R6 ;  /* 0x0000000600057308 */ /* 0x000e220000001000 */
[----:B------:R-:W-:Y:S01]  /*22a0*/  FADD.FTZ R7, -R6, -RZ ;  /* 0x800000ff06077221 */ /* 0x000fe20000010100 */
[----:B------:R-:W-:-:S03]  /*22b0*/  IMAD R0, R3, -0x800000, R0 ;  /* 0xff80000003007824 */ /* 0x000fc600078e0200 */
[----:B0-----:R-:W-:-:S04]  /*22c0*/  FFMA R8, R5, R7, 1 ;  /* 0x3f80000005087423 */ /* 0x001fc80000000007 */
[----:B------:R-:W-:-:S04]  /*22d0*/  FFMA R12, R5, R8, R5 ;  /* 0x00000008050c7223 */ /* 0x000fc80000000005 */
[----:B------:R-:W-:-:S04]  /*22e0*/  FFMA R5, R0, R12, RZ ;  /* 0x0000000c00057223 */ /* 0x000fc800000000ff */
[----:B------:R-:W-:-:S04]  /*22f0*/  FFMA R8, R7, R5, R0 ;  /* 0x0000000507087223 */ /* 0x000fc80000000000 */
[----:B------:R-:W-:Y:S01]  /*2300*/  FFMA R9, R12, R8, R5 ;  /* 0x000000080c097223 */ /* 0x000fe20000000005 */
[----:B------:R-:W-:-:S03]  /*2310*/  IADD3 R5, PT, PT, R3, 0x7f, -R10 ;  /* 0x0000007f03057810 */ /* 0x000fc60007ffe80a */
[----:B------:R-:W-:Y:S02]  /*2320*/  FFMA R8, R7, R9, R0 ;  /* 0x0000000907087223 */ /* 0x000fe40000000000 */
[----:B------:R-:W-:Y:S02]  /*2330*/  IMAD.IADD R5, R5, 0x1, R4 ;  /* 0x0000000105057824 */ /* 0x000fe400078e0204 */
[----:B------:R-:W-:-:S05]  /*2340*/  FFMA R0, R12, R8, R9 ;  /* 0x000000080c007223 */ /* 0x000fca0000000009 */
[----:B------:R-:W-:-:S04]  /*2350*/  SHF.R.U32.HI R3, RZ, 0x17, R0 ;  /* 0x00000017ff037819 */ /* 0x000fc80000011600 */
[----:B------:R-:W-:-:S05]  /*2360*/  LOP3.LUT R3, R3, 0xff, RZ, 0xc0, !PT ;  /* 0x000000ff03037812 */ /* 0x000fca00078ec0ff */
[----:B------:R-:W-:-:S04]  /*2370*/  IMAD.IADD R7, R3, 0x1, R5 ;  /* 0x0000000103077824 */ /* 0x000fc800078e0205 */
[----:B------:R-:W-:-:S05]  /*2380*/  VIADD R3, R7, 0xffffffff ;  /* 0xffffffff07037836 */ /* 0x000fca0000000000 */
[----:B------:R-:W-:-:S13]  /*2390*/  ISETP.GE.U32.AND P0, PT, R3, 0xfe, PT ;  /* 0x000000fe0300780c */ /* 0x000fda0003f06070 */
[----:B------:R-:W-:Y:S05]  /*23a0*/  @!P0 BRA `(.L_x_31) ;  /* 0x0000000000808947 */ /* 0x000fea0003800000 */
[----:B------:R-:W-:-:S13]  /*23b0*/  ISETP.GT.AND P0, PT, R7, 0xfe, PT ;  /* 0x000000fe0700780c */ /* 0x000fda0003f04270 */
[----:B------:R-:W-:Y:S05]  /*23c0*/  @P0 BRA `(.L_x_32) ;  /* 0x00000000006c0947 */ /* 0x000fea0003800000 */
[----:B------:R-:W-:-:S13]  /*23d0*/  ISETP.GE.AND P0, PT, R7, 0x1, PT ;  /* 0x000000010700780c */ /* 0x000fda0003f06270 */
[----:B------:R-:W-:Y:S05]  /*23e0*/  @P0 BRA `(.L_x_33) ;  /* 0x0000000000740947 */ /* 0x000fea0003800000 */
[----:B------:R-:W-:Y:S02]  /*23f0*/  ISETP.GE.AND P0, PT, R7, -0x18, PT ;  /* 0xffffffe80700780c */ /* 0x000fe40003f06270 */
[----:B------:R-:W-:-:S11]  /*2400*/  LOP3.LUT R0, R0, 0x80000000, RZ, 0xc0, !PT ;  /* 0x8000000000007812 */ /* 0x000fd600078ec0ff */
[----:B------:R-:W-:Y:S05]  /*2410*/  @!P0 BRA `(.L_x_33) ;  /* 0x0000000000688947 */ /* 0x000fea0003800000 */
[CCC-:B------:R-:W-:Y:S01]  /*2420*/  FFMA.RZ R3, R12.reuse, R8.reuse, R9.reuse ;  /* 0x000000080c037223 */ /* 0x1c0fe2000000c009 */
[C---:B------:R-:W-:Y:S02]  /*2430*/  VIADD R6, R7.reuse, 0x20 ;  /* 0x0000002007067836 */ /* 0x040fe40000000000 */
[CCC-:B------:R-:W-:Y:S01]  /*2440*/  FFMA.RM R4, R12.reuse, R8.reuse, R9.reuse ;  /* 0x000000080c047223 */ /* 0x1c0fe20000004009 */
[----:B------:R-:W-:Y:S02]  /*2450*/  ISETP.NE.AND P2, PT, R7, RZ, PT ;  /* 0x000000ff0700720c */ /* 0x000fe40003f45270 */
[----:B------:R-:W-:Y:S01]  /*2460*/  LOP3.LUT R5, R3, 0x7fffff, RZ, 0xc0, !PT ;  /* 0x007fffff03057812 */ /* 0x000fe200078ec0ff */
[----:B------:R-:W-:Y:S01]  /*2470*/  FFMA.RP R3, R12, R8, R9 ;  /* 0x000000080c037223 */ /* 0x000fe20000008009 */
[----:B------:R-:W-:Y:S01]  /*2480*/  ISETP.NE.AND P1, PT, R7, RZ, PT ;  /* 0x000000ff0700720c */ /* 0x000fe20003f25270 */
[----:B------:R-:W-:Y:S01]  /*2490*/  IMAD.MOV R7, RZ, RZ, -R7 ;  /* 0x000000ffff077224 */ /* 0x000fe200078e0a07 */
[----:B------:R-:W-:-:S02]  /*24a0*/  LOP3.LUT R5, R5, 0x800000, RZ, 0xfc, !PT ;  /* 0x0080000005057812 */ /* 0x000fc400078efcff */
[----:B------:R-:W-:Y:S02]  /*24b0*/  FSETP.NEU.FTZ.AND P0, PT, R3, R4, PT ;  /* 0x000000040300720b */ /* 0x000fe40003f1d000 */
[----:B------:R-:W-:Y:S02]  /*24c0*/  SHF.L.U32 R6, R5, R6, RZ ;  /* 0x0000000605067219 */ /* 0x000fe400000006ff */
[----:B------:R-:W-:Y:S02]  /*24d0*/  SEL R4, R7, RZ, P2 ;  /* 0x000000ff07047207 */ /* 0x000fe40001000000 */
[----:B------:R-:W-:Y:S02]  /*24e0*/  ISETP.NE.AND P1, PT, R6, RZ, P1 ;  /* 0x000000ff0600720c */ /* 0x000fe40000f25270 */
[----:B------:R-:W-:Y:S02]  /*24f0*/  SHF.R.U32.HI R4, RZ, R4, R5 ;  /* 0x00000004ff047219 */ /* 0x000fe40000011605 */
[----:B------:R-:W-:-:S02]  /*2500*/  PLOP3.LUT P0, PT, P0, P1, PT, 0xf8, 0x8f ;  /* 0x00000000008f781c */ /* 0x000fc40000703f70 */
[----:B------:R-:W-:Y:S02]  /*2510*/  SHF.R.U32.HI R6, RZ, 0x1, R4 ;  /* 0x00000001ff067819 */ /* 0x000fe40000011604 */
[----:B------:R-:W-:-:S04]  /*2520*/  SEL R3, RZ, 0x1, !P0 ;  /* 0x00000001ff037807 */ /* 0x000fc80004000000 */
[----:B------:R-:W-:-:S04]  /*2530*/  LOP3.LUT R3, R3, 0x1, R6, 0xf8, !PT ;  /* 0x0000000103037812 */ /* 0x000fc800078ef806 */
[----:B------:R-:W-:-:S05]  /*2540*/  LOP3.LUT R3, R3, R4, RZ, 0xc0, !PT ;  /* 0x0000000403037212 */ /* 0x000fca00078ec0ff */
[----:B------:R-:W-:-:S05]  /*2550*/  IMAD.IADD R3, R6, 0x1, R3 ;  /* 0x0000000106037824 */ /* 0x000fca00078e0203 */
[----:B------:R-:W-:Y:S01]  /*2560*/  LOP3.LUT R0, R3, R0, RZ, 0xfc, !PT ;  /* 0x0000000003007212 */ /* 0x000fe200078efcff */
[----:B------:R-:W-:Y:S06]  /*2570*/  BRA `(.L_x_33) ;  /* 0x0000000000107947 */ /* 0x000fec0003800000 */
.L_x_32:
[----:B------:R-:W-:-:S04]  /*2580*/  LOP3.LUT R0, R0, 0x80000000, RZ, 0xc0, !PT ;  /* 0x8000000000007812 */ /* 0x000fc800078ec0ff */
[----:B------:R-:W-:Y:S01]  /*2590*/  LOP3.LUT R0, R0, 0x7f800000, RZ, 0xfc, !PT ;  /* 0x7f80000000007812 */ /* 0x000fe200078efcff */
[----:B------:R-:W-:Y:S06]  /*25a0*/  BRA `(.L_x_33) ;  /* 0x0000000000047947 */ /* 0x000fec0003800000 */
.L_x_31:
[----:B------:R-:W-:-:S07]  /*25b0*/  IMAD R0, R5, 0x800000, R0 ;  /* 0x0080000005007824 */ /* 0x000fce00078e0200 */
.L_x_33:
[----:B------:R-:W-:Y:S05]  /*25c0*/  BSYNC.RECONVERGENT B3 ;  /* 0x0000000000037941 */ /* 0x000fea0003800200 */
.L_x_30:
[----:B------:R-:W-:Y:S05]  /*25d0*/  BRA `(.L_x_34) ;  /* 0x0000000000207947 */ /* 0x000fea0003800000 */
.L_x_29:
[----:B------:R-:W-:-:S04]  /*25e0*/  LOP3.LUT R0, R3, 0x80000000, R0, 0x48, !PT ;  /* 0x8000000003007812 */ /* 0x000fc800078e4800 */
[----:B------:R-:W-:Y:S01]  /*25f0*/  LOP3.LUT R0, R0, 0x7f800000, RZ, 0xfc, !PT ;  /* 0x7f80000000007812 */ /* 0x000fe200078efcff */
[----:B------:R-:W-:Y:S06]  /*2600*/  BRA `(.L_x_34) ;  /* 0x0000000000147947 */ /* 0x000fec0003800000 */
.L_x_28:
[----:B------:R-:W-:Y:S01]  /*2610*/  LOP3.LUT R0, R3, 0x80000000, R0, 0x48, !PT ;  /* 0x8000000003007812 */ /* 0x000fe200078e4800 */
[----:B------:R-:W-:Y:S06]  /*2620*/  BRA `(.L_x_34) ;  /* 0x00000000000c7947 */ /* 0x000fec0003800000 */
.L_x_27:
[----:B------:R-:W0:Y:S01]  /*2630*/  MUFU.RSQ R0, -QNAN ;  /* 0xffc0000000007908 */ /* 0x000e220000001400 */
[----:B------:R-:W-:Y:S05]  /*2640*/  BRA `(.L_x_34) ;  /* 0x0000000000047947 */ /* 0x000fea0003800000 */
.L_x_26:
[----:B------:R-:W-:-:S07]  /*2650*/  FADD.FTZ R0, R0, R3 ;  /* 0x0000000300007221 */ /* 0x000fce0000010000 */
.L_x_34:
[----:B------:R-:W-:Y:S05]  /*2660*/  BSYNC.RECONVERGENT B2 ;  /* 0x0000000000027941 */ /* 0x000fea0003800200 */
.L_x_24:
[----:B------:R-:W-:-:S04]  /*2670*/  IMAD.MOV.U32 R3, RZ, RZ, 0x0 ;  /* 0x00000000ff037424 */ /* 0x000fc800078e00ff */
[----:B0-----:R-:W-:Y:S05]  /*2680*/  RET.REL.NODEC R2 `(_Z15bilateralFilterPhS_PfS0_iii) ;  /* 0xffffffd8025c7950 */ /* 0x001fea0003c3ffff */
.L_x_35:
[----:B------:R-:W-:-:S00]  /*2690*/  BRA `(.L_x_35) ;  /* 0xfffffffc00fc7947 */ /* 0x000fc0000383ffff */
[----:B------:R-:W-:-:S00]  /*26a0*/  NOP ;  /* 0x0000000000007918 */ /* 0x000fc00000000000 */
        /* <DEDUP_REMOVED lines=13> */
.L_x_62:


//--------------------- .text._Z17createRangeKernelPff --------------------------
	.section	.text._Z17createRangeKernelPff,"ax",@progbits
	.align	128
        .global         _Z17createRangeKernelPff
        .type           _Z17createRangeKernelPff,@function
        .size           _Z17createRangeKernelPff,(.L_x_63 - _Z17createRangeKernelPff)
        .other          _Z17createRangeKernelPff,@"STO_CUDA_ENTRY STV_DEFAULT"
_Z17createRangeKernelPff:
.text._Z17createRangeKernelPff:
[----:B------:R-:W-:Y:S01]  /*0000*/  LDC R1, c[0x0][0x37c] ;  /* 0x0000df00ff017b82 */ /* 0x000fe20000000800 */
[----:B------:R-:W0:Y:S07]  /*0010*/  S2R R2, SR_TID.X ;  /* 0x0000000000027919 */ /* 0x000e2e0000002100 */
[----:B------:R-:W1:Y:S01]  /*0020*/  LDC.64 R4, c[0x0][0x380] ;  /* 0x0000e000ff047b82 */ /* 0x000e620000000a00 */
[----:B------:R-:W2:Y:S01]  /*0030*/  LDCU.64 UR4, c[0x0][0x358] ;  /* 0x00006b00ff0477ac */ /* 0x000ea20008000a00 */
[----:B------:R-:W-:Y:S01]  /*0040*/  BSSY.RECONVERGENT B0, `(.L_x_36) ;  /* 0x0000023000007945 */ /* 0x000fe20003800200 */
[C---:B0-----:R-:W-:Y:S01]  /*0050*/  ISETP.GE.U32.AND P0, PT, R2.reuse, 0xff, PT ;  /* 0x000000ff0200780c */ /* 0x041fe20003f06070 */
[----:B-1----:R-:W-:-:S12]  /*0060*/  IMAD.WIDE.U32 R4, R2, 0x4, R4 ;  /* 0x0000000402047825 */ /* 0x002fd800078e0004 */
[----:B--2---:R-:W-:Y:S05]  /*0070*/  @!P0 BRA `(.L_x_37) ;  /* 0x00000000007c8947 */ /* 0x004fea0003800000 */
[----:B------:R-:W0:Y:S01]  /*0080*/  LDC R7, c[0x0][0x388] ;  /* 0x0000e200ff077b82 */ /* 0x000e220000000800 */
[----:B------:R-:W-:Y:S01]  /*0090*/  BSSY.RECONVERGENT B1, `(.L_x_38) ;  /* 0x0000012000017945 */ /* 0x000fe20003800200 */
[----:B0-----:R-:W-:-:S04]  /*00a0*/  FADD R0, R7, R7 ;  /* 0x0000000707007221 */ /* 0x001fc80000000000 */
[----:B------:R-:W-:Y:S01]  /*00b0*/  FMUL R7, R0, R7 ;  /* 0x0000000700077220 */ /* 0x000fe20000400000 */
[----:B------:R-:W-:-:S03]  /*00c0*/  VIADD R0, R2, 0xffffff01 ;  /* 0xffffff0102007836 */ /* 0x000fc60000000000 */
[----:B------:R-:W0:Y:S01]  /*00d0*/  MUFU.RCP R6, R7 ;  /* 0x0000000700067308 */ /* 0x000e220000001000 */
[----:B------:R-:W-:-:S05]  /*00e0*/  IMAD R0, R0, R0, RZ ;  /* 0x0000000000007224 */ /* 0x000fca00078e02ff */
[----:B------:R-:W-:-:S04]  /*00f0*/  I2FP.F32.U32 R0, R0 ;  /* 0x0000000000007245 */ /* 0x000fc80000201000 */
[----:B------:R-:W1:Y:S01]  /*0100*/  FCHK P0, -R0, R7 ;  /* 0x0000000700007302 */ /* 0x000e620000000100 */
[----:B0-----:R-:W-:-:S04]  /*0110*/  FFMA R3, -R7, R6, 1 ;  /* 0x3f80000007037423 */ /* 0x001fc80000000106 */
[----:B------:R-:W-:-:S04]  /*0120*/  FFMA R3, R6, R3, R6 ;  /* 0x0000000306037223 */ /* 0x000fc80000000006 */
[----:B------:R-:W-:-:S04]  /*0130*/  FFMA R6, -R0, R3, RZ ;  /* 0x0000000300067223 */ /* 0x000fc800000001ff */
[----:B------:R-:W-:-:S04]  /*0140*/  FFMA R8, -R7, R6, -R0 ;  /* 0x0000000607087223 */ /* 0x000fc80000000900 */
[----:B------:R-:W-:Y:S01]  /*0150*/  FFMA R3, R3, R8, R6 ;  /* 0x0000000803037223 */ /* 0x000fe20000000006 */
[----:B-1----:R-:W-:Y:S06]  /*0160*/  @!P0 BRA `(.L_x_39) ;  /* 0x0000000000108947 */ /* 0x002fec0003800000 */
[----:B------:R-:W-:Y:S01]  /*0170*/  FADD R3, -R0, -RZ ;  /* 0x800000ff00037221 */ /* 0x000fe20000000100 */
[----:B------:R-:W-:-:S07]  /*0180*/  MOV R6, 0x1a0 ;  /* 0x000001a000067802 */ /* 0x000fce0000000f00 */
[----:B------:R-:W-:Y:S05]  /*0190*/  CALL.REL.NOINC `($__internal_1_$__cuda_sm3x_div_rn_noftz_f32_slowpath) ;  /* 0x00000000005c7944 */ /* 0x000fea0003c00000 */
[----:B------:R-:W-:-:S07]  /*01a0*/  IMAD.MOV.U32 R3, RZ, RZ, R0 ;  /* 0x000000ffff037224 */ /* 0x000fce00078e0000 */
.L_x_39:
[----:B------:R-:W-:Y:S05]  /*01b0*/  BSYNC.RECONVERGENT B1 ;  /* 0x0000000000017941 */ /* 0x000fea0003800200 */
.L_x_38:
[----:B------:R-:W-:Y:S02]  /*01c0*/  IMAD.MOV.U32 R0, RZ, RZ, 0x3bbb989d ;  /* 0x3bbb989dff007424 */ /* 0x000fe400078e00ff */
[----:B------:R-:W-:Y:S02]  /*01d0*/  IMAD.MOV.U32 R7, RZ, RZ, 0x437c0000 ;  /* 0x437c0000ff077424 */ /* 0x000fe400078e00ff */
[----:B------:R-:W-:-:S04]  /*01e0*/  FFMA.SAT R0, R3, R0, 0.5 ;  /* 0x3f00000003007423 */ /* 0x000fc80000002000 */
[----:B------:R-:W-:-:S04]  /*01f0*/  FFMA.RM R0, R0, R7, 12582913 ;  /* 0x4b40000100007423 */ /* 0x000fc80000004007 */
[C---:B------:R-:W-:Y:S01]  /*0200*/  FADD R6, R0.reuse, -12583039 ;  /* 0xcb40007f00067421 */ /* 0x040fe20000000000 */
[----:B------:R-:W-:-:S03]  /*0210*/  IMAD.SHL.U32 R0, R0, 0x800000, RZ ;  /* 0x0080000000007824 */ /* 0x000fc600078e00ff */
[----:B------:R-:W-:-:S04]  /*0220*/  FFMA R6, R3, 1.4426950216293334961, -R6 ;  /* 0x3fb8aa3b03067823 */ /* 0x000fc80000000806 */
[----:B------:R-:W-:-:S04]  /*0230*/  FFMA R6, R3, 1.925963033500011079e-08, R6 ;  /* 0x32a5706003067823 */ /* 0x000fc80000000006 */
[----:B------:R-:W0:Y:S02]  /*0240*/  MUFU.EX2 R3, R6 ;  /* 0x0000000600037308 */ /* 0x000e240000000800 */
[----:B0-----:R-:W-:-:S05]  /*0250*/  FMUL R3, R0, R3 ;  /* 0x0000000300037220 */ /* 0x001fca0000400000 */
[----:B------:R0:W-:Y:S02]  /*0260*/  STG.E desc[UR4][R4.64], R3 ;  /* 0x0000000304007986 */ /* 0x0001e4000c101904 */
.L_x_37:
[----:B------:R-:W-:Y:S05]  /*0270*/  BSYNC.RECONVERGENT B0 ;  /* 0x0000000000007941 */ /* 0x000fea0003800200 */
.L_x_36:
[----:B------:R-:W-:Y:S01]  /*0280*/  BAR.SYNC.DEFER_BLOCKING 0x0 ;  /* 0x0000000000007b1d */ /* 0x000fe20000010000 */
[----:B------:R-:W-:-:S13]  /*0290*/  ISETP.GT.U32.AND P0, PT, R2, 0xfe, PT ;  /* 0x000000fe0200780c */ /* 0x000fda0003f04070 */
[----:B------:R-:W-:Y:S05]  /*02a0*/  @P0 EXIT ;  /* 0x000000000000094d */ /* 0x000fea0003800000 */
[----:B------:R-:W1:Y:S01]  /*02b0*/  LDC.64 R6, c[0x0][0x380] ;  /* 0x0000e000ff067b82 */ /* 0x000e620000000a00 */
[----:B0-----:R-:W-:-:S05]  /*02c0*/  IADD3 R3, PT, PT, -R2, 0x1fe, RZ ;  /* 0x000001fe02037810 */ /* 0x001fca0007ffe1ff */
[----:B-1----:R-:W-:-:S06]  /*02d0*/  IMAD.WIDE.U32 R2, R3, 0x4, R6 ;  /* 0x0000000403027825 */ /* 0x002fcc00078e0006 */
[----:B------:R-:W2:Y:S04]  /*02e0*/  LDG.E R3, desc[UR4][R2.64] ;  /* 0x0000000402037981 */ /* 0x000ea8000c1e1900 */
[----:B--2---:R-:W-:Y:S01]  /*02f0*/  STG.E desc[UR4][R4.64], R3 ;  /* 0x0000000304007986 */ /* 0x004fe2000c101904 */
[----:B------:R-:W-:Y:S05]  /*0300*/  EXIT ;  /* 0x000000000000794d */ /* 0x000fea0003800000 */
        .weak           $__internal_1_$__cuda_sm3x_div_rn_noftz_f32_slowpath
        .type           $__internal_1_$__cuda_sm3x_div_rn_noftz_f32_slowpath,@function
        .size           $__internal_1_$__cuda_sm3x_div_rn_noftz_f32_slowpath,(.L_x_63 - $__internal_1_$__cuda_sm3x_div_rn_noftz_f32_slowpath)
$__internal_1_$__cuda_sm3x_div_rn_noftz_f32_slowpath:
        /* <DEDUP_REMOVED lines=11> */
[----:B------:R-:W-:Y:S01]  /*03c0*/  FSETP.GTU.FTZ.AND P0, PT, |R3|, +INF , PT ;  /* 0x7f8000000300780b */ /* 0x000fe20003f1c200 */
[----:B------:R-:W-:Y:S01]  /*03d0*/  IMAD.MOV.U32 R0, RZ, RZ, R7 ;  /* 0x000000ffff007224 */ /* 0x000fe200078e0007 */
        /* <DEDUP_REMOVED lines=20> */
[----:B------:R-:W-:-:S03]  /*0520*/  @!P1 FFMA R7, R0, 1.84467440737095516160e+19, RZ ;  /* 0x5f80000000079823 */ /* 0x000fc600000000ff */
[----:B------:R-:W-:-:S07]  /*0530*/  @!P1 IADD3 R10, PT, PT, R10, 0x40, RZ ;  /* 0x000000400a0a9810 */ /* 0x000fce0007ffe0ff */
.L_x_41:
[----:B------:R-:W-:Y:S01]  /*0540*/  LEA R0, R9, 0xc0800000, 0x17 ;  /* 0xc080000009007811 */ /* 0x000fe200078eb8ff */
[----:B------:R-:W-:Y:S01]  /*0550*/  VIADD R8, R8, 0xffffff81 ;  /* 0xffffff8108087836 */ /* 0x000fe20000000000 */
[----:B------:R-:W-:Y:S03]  /*0560*/  BSSY.RECONVERGENT B3, `(.L_x_46) ;  /* 0x0000035000037945 */ /* 0x000fe60003800200 */
[----:B------:R-:W-:Y:S01]  /*0570*/  IMAD.IADD R7, R7, 0x1, -R0 ;  /* 0x0000000107077824 */ /* 0x000fe200078e0a00 */
[C---:B------:R-:W-:Y:S01]  /*0580*/  IADD3 R9, PT, PT, R8.reuse, 0x7f, -R9 ;  /* 0x0000007f08097810 */ /* 0x040fe20007ffe809 */
[----:B------:R-:W-:Y:S02]  /*0590*/  IMAD R0, R8, -0x800000, R3 ;  /* 0xff80000008007824 */ /* 0x000fe400078e0203 */
[----:B------:R-:W0:Y:S01]  /*05a0*/  MUFU.RCP R11, R7 ;  /* 0x00000007000b7308 */ /* 0x000e220000001000 */
[----:B------:R-:W-:Y:S01]  /*05b0*/  FADD.FTZ R13, -R7, -RZ ;  /* 0x800000ff070d7221 */ /* 0x000fe20000010100 */
[----:B------:R-:W-:-:S03]  /*05c0*/  IMAD.IADD R9, R9, 0x1, R10 ;  /* 0x0000000109097824 */ /* 0x000fc600078e020a */
[----:B0-----:R-:W-:-:S04]  /*05d0*/  FFMA R12, R11, R13, 1 ;  /* 0x3f8000000b0c7423 */ /* 0x001fc8000000000d */
[----:B------:R-:W-:-:S04]  /*05e0*/  FFMA R14, R11, R12, R11 ;  /* 0x0000000c0b0e7223 */ /* 0x000fc8000000000b */
[----:B------:R-:W-:-:S04]  /*05f0*/  FFMA R3, R0, R14, RZ ;  /* 0x0000000e00037223 */ /* 0x000fc800000000ff */
[----:B------:R-:W-:-:S04]  /*0600*/  FFMA R12, R13, R3, R0 ;  /* 0x000000030d0c7223 */ /* 0x000fc80000000000 */
[----:B------:R-:W-:-:S04]  /*0610*/  FFMA R11, R14, R12, R3 ;  /* 0x0000000c0e0b7223 */ /* 0x000fc80000000003 */
[----:B------:R-:W-:-:S04]  /*0620*/  FFMA R12, R13, R11, R0 ;  /* 0x0000000b0d0c7223 */ /* 0x000fc80000000000 */
        /* <DEDUP_REMOVED lines=15> */
[C---:B------:R-:W-:Y:S01]  /*0720*/  IADD3 R10, PT, PT, R13.reuse, 0x20, RZ ;  /* 0x000000200d0a7810 */ /* 0x040fe20007ffe0ff */
[CC--:B------:R-:W-:Y:S01]  /*0730*/  FFMA.RM R8, R14.reuse, R12.reuse, R11 ;  /* 0x0000000c0e087223 */ /* 0x0c0fe2000000400b */
[----:B------:R-:W-:Y:S01]  /*0740*/  IMAD.MOV R9, RZ, RZ, -R13 ;  /* 0x000000ffff097224 */ /* 0x000fe200078e0a0d */
[----:B------:R-:W-:Y:S02]  /*0750*/  ISETP.NE.AND P2, PT, R13, RZ, PT ;  /* 0x000000ff0d00720c */ /* 0x000fe40003f45270 */
[----:B------:R-:W-:Y:S01]  /*0760*/  LOP3.LUT R7, R3, 0x7fffff, RZ, 0xc0, !PT ;  /* 0x007fffff03077812 */ /* 0x000fe200078ec0ff */
[----:B------:R-:W-:Y:S01]  /*0770*/  FFMA.RP R3, R14, R12, R11 ;  /* 0x0000000c0e037223 */ /* 0x000fe2000000800b */
[----:B------:R-:W-:Y:S02]  /*0780*/  ISETP.NE.AND P1, PT, R13, RZ, PT ;  /* 0x000000ff0d00720c */ /* 0x000fe40003f25270 */
        /* <DEDUP_REMOVED lines=14> */
.L_x_48:
[----:B------:R-:W-:-:S04]  /*0870*/  LOP3.LUT R0, R0, 0x80000000, RZ, 0xc0, !PT ;  /* 0x8000000000007812 */ /* 0x000fc800078ec0ff */
[----:B------:R-:W-:Y:S01]  /*0880*/  LOP3.LUT R0, R0, 0x7f800000, RZ, 0xfc, !PT ;  /* 0x7f80000000007812 */ /* 0x000fe200078efcff */
[----:B------:R-:W-:Y:S06]  /*0890*/  BRA `(.L_x_49) ;  /* 0x0000000000047947 */ /* 0x000fec0003800000 */
.L_x_47:
[----:B------:R-:W-:-:S07]  /*08a0*/  IMAD R0, R9, 0x800000, R0 ;  /* 0x0080000009007824 */ /* 0x000fce00078e0200 */
.L_x_49:
[----:B------:R-:W-:Y:S05]  /*08b0*/  BSYNC.RECONVERGENT B3 ;  /* 0x0000000000037941 */ /* 0x000fea0003800200 */
.L_x_46:
[----:B------:R-:W-:Y:S05]  /*08c0*/  BRA `(.L_x_50) ;  /* 0x0000000000207947 */ /* 0x000fea0003800000 */
.L_x_45:
[----:B------:R-:W-:-:S04]  /*08d0*/  LOP3.LUT R0, R7, 0x80000000, R3, 0x48, !PT ;  /* 0x8000000007007812 */ /* 0x000fc800078e4803 */
[----:B------:R-:W-:Y:S01]  /*08e0*/  LOP3.LUT R0, R0, 0x7f800000, RZ, 0xfc, !PT ;  /* 0x7f80000000007812 */ /* 0x000fe200078efcff */
[----:B------:R-:W-:Y:S06]  /*08f0*/  BRA `(.L_x_50) ;  /* 0x0000000000147947 */ /* 0x000fec0003800000 */
.L_x_44:
[----:B------:R-:W-:Y:S01]  /*0900*/  LOP3.LUT R0, R7, 0x80000000, R3, 0x48, !PT ;  /* 0x8000000007007812 */ /* 0x000fe200078e4803 */
[----:B------:R-:W-:Y:S06]  /*0910*/  BRA `(.L_x_50) ;  /* 0x00000000000c7947 */ /* 0x000fec0003800000 */
.L_x_43:
[----:B------:R-:W0:Y:S01]  /*0920*/  MUFU.RSQ R0, -QNAN ;  /* 0xffc0000000007908 */ /* 0x000e220000001400 */
[----:B------:R-:W-:Y:S05]  /*0930*/  BRA `(.L_x_50) ;  /* 0x0000000000047947 */ /* 0x000fea0003800000 */
.L_x_42:
[----:B------:R-:W-:-:S07]  /*0940*/  FADD.FTZ R0, R3, R0 ;  /* 0x0000000003007221 */ /* 0x000fce0000010000 */
.L_x_50:
[----:B------:R-:W-:Y:S05]  /*0950*/  BSYNC.RECONVERGENT B2 ;  /* 0x0000000000027941 */ /* 0x000fea0003800200 */
.L_x_40:
[----:B------:R-:W-:-:S04]  /*0960*/  IMAD.MOV.U32 R7, RZ, RZ, 0x0 ;  /* 0x00000000ff077424 */ /* 0x000fc800078e00ff */
[----:B0-----:R-:W-:Y:S05]  /*0970*/  RET.REL.NODEC R6 `(_Z17createRangeKernelPff) ;  /* 0xfffffff406a07950 */ /* 0x001fea0003c3ffff */
.L_x_51:
        /* <DEDUP_REMOVED lines=16> */
.L_x_63:


//--------------------- .text._Z19createSpatialKernelPfif --------------------------
	.section	.text._Z19createSpatialKernelPfif,"ax",@progbits
	.align	128
        .global         _Z19createSpatialKernelPfif
        .type           _Z19createSpatialKernelPfif,@function
        .size           _Z19createSpatialKernelPfif,(.L_x_64 - _Z19createSpatialKernelPfif)
        .other          _Z19createSpatialKernelPfif,@"STO_CUDA_ENTRY STV_DEFAULT"
_Z19createSpatialKernelPfif:
.text._Z19createSpatialKernelPfif:
[----:B------:R-:W-:Y:S01]  /*0000*/  LDC R1, c[0x0][0x37c] ;  /* 0x0000df00ff017b82 */ /* 0x000fe20000000800 */
[----:B------:R-:W0:Y:S07]  /*0010*/  S2R R5, SR_CTAID.Y ;  /* 0x0000000000057919 */ /* 0x000e2e0000002600 */
[----:B------:R-:W1:Y:S01]  /*0020*/  LDC.64 R6, c[0x0][0x388] ;  /* 0x0000e200ff067b82 */ /* 0x000e620000000a00 */
[----:B------:R-:W2:Y:S07]  /*0030*/  LDCU.64 UR4, c[0x0][0x358] ;  /* 0x00006b00ff0477ac */ /* 0x000eae0008000a00 */
[----:B------:R-:W3:Y:S01]  /*0040*/  S2UR UR6, SR_CTAID.X ;  /* 0x00000000000679c3 */ /* 0x000ee20000002500 */
[----:B-1----:R-:W-:-:S04]  /*0050*/  FADD R0, R7, R7 ;  /* 0x0000000707007221 */ /* 0x002fc80000000000 */
[----:B------:R-:W-:Y:S01]  /*0060*/  FMUL R7, R0, R7 ;  /* 0x0000000700077220 */ /* 0x000fe20000400000 */
[----:B0-----:R-:W-:-:S03]  /*0070*/  IMAD.IADD R2, R5, 0x1, -R6 ;  /* 0x0000000105027824 */ /* 0x001fc600078e0a06 */
[----:B------:R-:W0:Y:S01]  /*0080*/  MUFU.RCP R4, R7 ;  /* 0x0000000700047308 */ /* 0x000e220000001000 */
[----:B---3--:R-:W-:Y:S01]  /*0090*/  IADD3 R0, PT, PT, -R6, UR6, RZ ;  /* 0x0000000606007c10 */ /* 0x008fe2000fffe1ff */
[----:B------:R-:W-:-:S04]  /*00a0*/  IMAD R3, R2, R2, RZ ;  /* 0x0000000202037224 */ /* 0x000fc800078e02ff */
[----:B------:R-:W-:-:S05]  /*00b0*/  IMAD R0, R0, R0, R3 ;  /* 0x0000000000007224 */ /* 0x000fca00078e0203 */
[----:B------:R-:W-:-:S04]  /*00c0*/  I2FP.F32.U32 R0, R0 ;  /* 0x0000000000007245 */ /* 0x000fc80000201000 */
[----:B------:R-:W1:Y:S01]  /*00d0*/  FCHK P0, -R0, R7 ;  /* 0x0000000700007302 */ /* 0x000e620000000100 */
[----:B0-----:R-:W-:-:S04]  /*00e0*/  FFMA R3, -R7, R4, 1 ;  /* 0x3f80000007037423 */ /* 0x001fc80000000104 */
[----:B------:R-:W-:-:S04]  /*00f0*/  FFMA R3, R4, R3, R4 ;  /* 0x0000000304037223 */ /* 0x000fc80000000004 */
[----:B------:R-:W-:-:S04]  /*0100*/  FFMA R2, -R0, R3, RZ ;  /* 0x0000000300027223 */ /* 0x000fc800000001ff */
[----:B------:R-:W-:-:S04]  /*0110*/  FFMA R4, -R7, R2, -R0 ;  /* 0x0000000207047223 */ /* 0x000fc80000000900 */
[----:B------:R-:W-:Y:S01]  /*0120*/  FFMA R4, R3, R4, R2 ;  /* 0x0000000403047223 */ /* 0x000fe20000000002 */
[----:B-12---:R-:W-:Y:S06]  /*0130*/  @!P0 BRA `(.L_x_52) ;  /* 0x0000000000108947 */ /* 0x006fec0003800000 */
[----:B------:R-:W-:Y:S01]  /*0140*/  FADD R3, -R0, -RZ ;  /* 0x800000ff00037221 */ /* 0x000fe20000000100 */
[----:B------:R-:W-:-:S07]  /*0150*/  MOV R2, 0x170 ;  /* 0x0000017000027802 */ /* 0x000fce0000000f00 */
[----:B------:R-:W-:Y:S05]  /*0160*/  CALL.REL.NOINC `($__internal_2_$__cuda_sm3x_div_rn_noftz_f32_slowpath) ;  /* 0x00000000004c7944 */ /* 0x000fea0003c00000 */
[----:B------:R-:W-:-:S07]  /*0170*/  IMAD.MOV.U32 R4, RZ, RZ, R0 ;  /* 0x000000ffff047224 */ /* 0x000fce00078e0000 */
.L_x_52:
[----:B------:R-:W-:Y:S01]  /*0180*/  IMAD.MOV.U32 R3, RZ, RZ, 0x3bbb989d ;  /* 0x3bbb989dff037424 */ /* 0x000fe200078e00ff */
[----:B------:R-:W0:Y:S01]  /*0190*/  LDCU UR7, c[0x0][0x388] ;  /* 0x00007100ff0777ac */ /* 0x000e220008000800 */
[----:B------:R-:W-:Y:S02]  /*01a0*/  IMAD.MOV.U32 R7, RZ, RZ, 0x437c0000 ;  /* 0x437c0000ff077424 */ /* 0x000fe400078e00ff */
[----:B------:R-:W-:Y:S02]  /*01b0*/  FFMA.SAT R0, R4, R3, 0.5 ;  /* 0x3f00000004007423 */ /* 0x000fe40000002003 */
[----:B------:R-:W1:Y:S02]  /*01c0*/  LDC.64 R2, c[0x0][0x380] ;  /* 0x0000e000ff027b82 */ /* 0x000e640000000a00 */
[----:B------:R-:W-:-:S04]  /*01d0*/  FFMA.RM R0, R0, R7, 12582913 ;  /* 0x4b40000100007423 */ /* 0x000fc80000004007 */
[C---:B------:R-:W-:Y:S01]  /*01e0*/  FADD R7, R0.reuse, -12583039 ;  /* 0xcb40007f00077421 */ /* 0x040fe20000000000 */
[----:B------:R-:W-:-:S03]  /*01f0*/  SHF.L.U32 R0, R0, 0x17, RZ ;  /* 0x0000001700007819 */ /* 0x000fc600000006ff */
[----:B------:R-:W-:-:S04]  /*0200*/  FFMA R7, R4, 1.4426950216293334961, -R7 ;  /* 0x3fb8aa3b04077823 */ /* 0x000fc80000000807 */
[----:B------:R-:W-:Y:S01]  /*0210*/  FFMA R7, R4, 1.925963033500011079e-08, R7 ;  /* 0x32a5706004077823 */ /* 0x000fe20000000007 */
[----:B0-----:R-:W-:-:S04]  /*0220*/  IMAD R4, R5, UR7, RZ ;  /* 0x0000000705047c24 */ /* 0x001fc8000f8e02ff */
[----:B------:R-:W-:Y:S01]  /*0230*/  IMAD R4, R4, 0x2, R5 ;  /* 0x0000000204047824 */ /* 0x000fe200078e0205 */
[----:B------:R-:W0:Y:S03]  /*0240*/  MUFU.EX2 R7, R7 ;  /* 0x0000000700077308 */ /* 0x000e260000000800 */
[----:B------:R-:W-:-:S04]  /*0250*/  VIADD R5, R4, UR6 ;  /* 0x0000000604057c36 */ /* 0x000fc80008000000 */
[----:B-1----:R-:W-:-:S04]  /*0260*/  IMAD.WIDE.U32 R2, R5, 0x4, R2 ;  /* 0x0000000405027825 */ /* 0x002fc800078e0002 */
[----:B0-----:R-:W-:-:S05]  /*0270*/  FMUL R5, R0, R7 ;  /* 0x0000000700057220 */ /* 0x001fca0000400000 */
[----:B------:R-:W-:Y:S01]  /*0280*/  STG.E desc[UR4][R2.64], R5 ;  /* 0x0000000502007986 */ /* 0x000fe2000c101904 */
[----:B------:R-:W-:Y:S05]  /*0290*/  EXIT ;  /* 0x000000000000794d */ /* 0x000fea0003800000 */
        .weak           $__internal_2_$__cuda_sm3x_div_rn_noftz_f32_slowpath
        .type           $__internal_2_$__cuda_sm3x_div_rn_noftz_f32_slowpath,@function
        .size           $__internal_2_$__cuda_sm3x_div_rn_noftz_f32_slowpath,(.L_x_64 - $__internal_2_$__cuda_sm3x_div_rn_noftz_f32_slowpath)
$__internal_2_$__cuda_sm3x_div_rn_noftz_f32_slowpath:
[----:B------:R-:W-:Y:S02]  /*02a0*/  SHF.R.U32.HI R4, RZ, 0x17, R7 ;  /* 0x00000017ff047819 */ /* 0x000fe40000011607 */
        /* <DEDUP_REMOVED lines=28> */
[----:B------:R-:W-:Y:S01]  /*0470*/  @P0 MOV R8, RZ ;  /* 0x000000ff00080202 */ /* 0x000fe20000000f00 */
[----:B------:R-:W-:Y:S02]  /*0480*/  @!P0 IMAD.MOV.U32 R8, RZ, RZ, -0x40 ;  /* 0xffffffc0ff088424 */ /* 0x000fe400078e00ff */
[----:B------:R-:W-:Y:S01]  /*0490*/  @!P0 FFMA R3, R3, 1.84467440737095516160e+19, RZ ;  /* 0x5f80000003038823 */ /* 0x000fe200000000ff */
[----:B------:R-:W-:Y:S01]  /*04a0*/  @!P1 FFMA R7, R0, 1.84467440737095516160e+19, RZ ;  /* 0x5f80000000079823 */ /* 0x000fe200000000ff */
[----:B------:R-:W-:-:S07]  /*04b0*/  @!P1 VIADD R8, R8, 0x40 ;  /* 0x0000004008089836 */ /* 0x000fce0000000000 */
.L_x_53:
[----:B------:R-:W-:Y:S01]  /*04c0*/  LEA R0, R6, 0xc0800000, 0x17 ;  /* 0xc080000006007811 */ /* 0x000fe200078eb8ff */
[----:B------:R-:W-:-:S04]  /*04d0*/  VIADD R4, R4, 0xffffff81 ;  /* 0xffffff8104047836 */ /* 0x000fc80000000000 */
[----:B------:R-:W-:Y:S02]  /*04e0*/  IMAD.IADD R7, R7, 0x1, -R0 ;  /* 0x0000000107077824 */ /* 0x000fe400078e0a00 */
[C---:B------:R-:W-:Y:S02]  /*04f0*/  IMAD R0, R4.reuse, -0x800000, R3 ;  /* 0xff80000004007824 */ /* 0x040fe400078e0203 */
[----:B------:R0:W1:Y:S01]  /*0500*/  MUFU.RCP R9, R7 ;  /* 0x0000000700097308 */ /* 0x0000620000001000 */
[----:B------:R-:W-:Y:S01]  /*0510*/  FADD.FTZ R11, -R7, -RZ ;  /* 0x800000ff070b7221 */ /* 0x000fe20000010100 */
[----:B0-----:R-:W-:-:S04]  /*0520*/  IADD3 R7, PT, PT, R4, 0x7f, -R6 ;  /* 0x0000007f04077810 */ /* 0x001fc80007ffe806 */
[----:B------:R-:W-:Y:S01]  /*0530*/  IADD3 R7, PT, PT, R7, R8, RZ ;  /* 0x0000000807077210 */ /* 0x000fe20007ffe0ff */
[----:B-1----:R-:W-:-:S04]  /*0540*/  FFMA R10, R9, R11, 1 ;  /* 0x3f800000090a7423 */ /* 0x002fc8000000000b */
        /* <DEDUP_REMOVED lines=19> */
[-CC-:B------:R-:W-:Y:S01]  /*0680*/  FFMA.RZ R3, R12, R10.reuse, R9.reuse ;  /* 0x0000000a0c037223 */ /* 0x180fe2000000c009 */
[----:B------:R-:W-:Y:S02]  /*0690*/  VIADD R7, R8, 0x20 ;  /* 0x0000002008077836 */ /* 0x000fe40000000000 */
[-CC-:B------:R-:W-:Y:S01]  /*06a0*/  FFMA.RM R4, R12, R10.reuse, R9.reuse ;  /* 0x0000000a0c047223 */ /* 0x180fe20000004009 */
        /* <DEDUP_REMOVED lines=15> */
[----:B------:R-:W-:-:S04]  /*07a0*/  LOP3.LUT R4, R4, R3, RZ, 0xc0, !PT ;  /* 0x0000000304047212 */ /* 0x000fc800078ec0ff */
[----:B------:R-:W-:-:S04]  /*07b0*/  IADD3 R7, PT, PT, R7, R4, RZ ;  /* 0x0000000407077210 */ /* 0x000fc80007ffe0ff */
[----:B------:R-:W-:Y:S01]  /*07c0*/  LOP3.LUT R0, R7, R0, RZ, 0xfc, !PT ;  /* 0x0000000007007212 */ /* 0x000fe200078efcff */
[----:B------:R-:W-:Y:S06]  /*07d0*/  BRA `(.L_x_60) ;  /* 0x0000000000347947 */ /* 0x000fec0003800000 */
.L_x_59:
[----:B------:R-:W-:-:S04]  /*07e0*/  LOP3.LUT R0, R0, 0x80000000, RZ, 0xc0, !PT ;  /* 0x8000000000007812 */ /* 0x000fc800078ec0ff */
[----:B------:R-:W-:Y:S01]  /*07f0*/  LOP3.LUT R0, R0, 0x7f800000, RZ, 0xfc, !PT ;  /* 0x7f80000000007812 */ /* 0x000fe200078efcff */
[----:B------:R-:W-:Y:S06]  /*0800*/  BRA `(.L_x_60) ;  /* 0x0000000000287947 */ /* 0x000fec0003800000 */
.L_x_58:
[----:B------:R-:W-:Y:S01]  /*0810*/  IMAD R0, R7, 0x800000, R0 ;  /* 0x0080000007007824 */ /* 0x000fe200078e0200 */
[----:B------:R-:W-:Y:S06]  /*0820*/  BRA `(.L_x_60) ;  /* 0x0000000000207947 */ /* 0x000fec0003800000 */
.L_x_57:
[----:B------:R-:W-:-:S04]  /*0830*/  LOP3.LUT R0, R7, 0x80000000, R3, 0x48, !PT ;  /* 0x8000000007007812 */ /* 0x000fc800078e4803 */
[----:B------:R-:W-:Y:S01]  /*0840*/  LOP3.LUT R0, R0, 0x7f800000, RZ, 0xfc, !PT ;  /* 0x7f80000000007812 */ /* 0x000fe200078efcff */
[----:B------:R-:W-:Y:S06]  /*0850*/  BRA `(.L_x_60) ;  /* 0x0000000000147947 */ /* 0x000fec0003800000 */
.L_x_56:
[----:B------:R-:W-:Y:S01]  /*0860*/  LOP3.LUT R0, R7, 0x80000000, R3, 0x48, !PT ;  /* 0x8000000007007812 */ /* 0x000fe200078e4803 */
[----:B------:R-:W-:Y:S06]  /*0870*/  BRA `(.L_x_60) ;  /* 0x00000000000c7947 */ /* 0x000fec0003800000 */
.L_x_55:
[----:B------:R-:W0:Y:S01]  /*0880*/  MUFU.RSQ R0, -QNAN ;  /* 0xffc0000000007908 */ /* 0x000e220000001400 */
[----:B------:R-:W-:Y:S05]  /*0890*/  BRA `(.L_x_60) ;  /* 0x0000000000047947 */ /* 0x000fea0003800000 */
.L_x_54:
[----:B------:R-:W-:-:S07]  /*08a0*/  FADD.FTZ R0, R3, R0 ;  /* 0x0000000003007221 */ /* 0x000fce0000010000 */
.L_x_60:
[----:B------:R-:W-:-:S04]  /*08b0*/  IMAD.MOV.U32 R3, RZ, RZ, 0x0 ;  /* 0x00000000ff037424 */ /* 0x000fc800078e00ff */
[----:B0-----:R-:W-:Y:S05]  /*08c0*/  RET.REL.NODEC R2 `(_Z19createSpatialKernelPfif) ;  /* 0xfffffff402cc7950 */ /* 0x001fea0003c3ffff */
.L_x_61:
        /* <DEDUP_REMOVED lines=11> */
.L_x_64:


//--------------------- .nv.shared._Z15bilateralFilterPhS_PfS0_iii --------------------------
	.section	.nv.shared._Z15bilateralFilterPhS_PfS0_iii,"aw",@nobits
	.sectionflags	@""
	.align	16
	.zero		1024


//--------------------- .nv.shared.reserved.0     --------------------------
	.section	.nv.shared.reserved.0,"aw",@nobits
	.weak		__nv_reservedSMEM_offset_0_alias
	.size		__nv_reservedSMEM_offset_0_alias, 0, 64
	.other		__nv_reservedSMEM_offset_0_alias,@"STO_CUDA_RESERVED_SHARED STV_DEFAULT"
__nv_reservedSMEM_offset_0_alias:
	.zero		0
	.zero		64


//--------------------- .nv.shared._Z17createRangeKernelPff --------------------------
	.section	.nv.shared._Z17createRangeKernelPff,"aw",@nobits
	.sectionflags	@""
	.align	16
	.zero		1024


//--------------------- .nv.shared._Z19createSpatialKernelPfif --------------------------
	.section	.nv.shared._Z19createSpatialKernelPfif,"aw",@nobits
	.sectionflags	@""
	.align	16
	.zero		1024


//--------------------- .nv.constant0._Z15bilateralFilterPhS_PfS0_iii --------------------------
	.section	.nv.constant0._Z15bilateralFilterPhS_PfS0_iii,"a",@progbits
	.sectionflags	@""
	.align	4
.nv.constant0._Z15bilateralFilterPhS_PfS0_iii:
	.zero		940


//--------------------- .nv.constant0._Z17createRangeKernelPff --------------------------
	.section	.nv.constant0._Z17createRangeKernelPff,"a",@progbits
	.sectionflags	@""
	.align	4
.nv.constant0._Z17createRangeKernelPff:
	.zero		908


//--------------------- .nv.constant0._Z19createSpatialKernelPfif --------------------------
	.section	.nv.constant0._Z19createSpatialKernelPfif,"a",@progbits
	.sectionflags	@""
	.align	4
.nv.constant0._Z19createSpatialKernelPfif:
	.zero		912


//--------------------- SYMBOLS --------------------------

	.type		.nv.reservedSmem.offset0,@object
	.size		.nv.reservedSmem.offset0,0x4
	.type		.nv.reservedSmem.cap,@object
	.size		.nv.reservedSmem.cap,0x4
